	.target	sm_90a

	.elftype	@"ET_EXEC"


//--------------------- .note.nv.tkinfo           --------------------------
	.section	.note.nv.tkinfo,"",@"SHT_NOTE"
	.sectionflags	@"SHF_NOTE_NV_TKINFO"
	.tkinfo
        /*0018*/ 	.word	0x00000002
        /*0030*/ 	.string	""
        /*0030*/ 	.string	"ptxas"
        /*0030*/ 	.string	"Cuda compilation tools, release 13.0, V13.0.88"
        /*0030*/ 	.string	"Build cuda_13.0.r13.0/compiler.36424714_0"
        /*0030*/ 	.string	"-arch sm_90a -m 64 "



//--------------------- .note.nv.cuinfo           --------------------------
	.section	.note.nv.cuinfo,"",@"SHT_NOTE"
	.sectionflags	@"SHF_NOTE_NV_CUINFO"
        /*0018*/ 	.short	0x0002
        /*001a*/ 	.short	0x005a
        /*001c*/ 	.short	0x0082
	.zero		2


//--------------------- .nv.info                  --------------------------
	.section	.nv.info,"",@"SHT_CUDA_INFO"
	.align	4


	//----- nvinfo : EIATTR_REGCOUNT
	.align		4
        /*0000*/ 	.byte	0x04, 0x2f
        /*0002*/ 	.short	(.L_15 - .L_14)
	.align		4
.L_14:
        /*0004*/ 	.word	index@(_ZN7cutlass13device_kernelINS_4gemm6kernel13GemmUniversalIN4cute5tupleIJiiiiEEENS1_10collective13CollectiveMmaINS1_34MainloopSm90TmaGmmaWarpSpecializedILi2ENS5_IJNS4_1CILi1EEESB_SB_EEENS1_35KernelTmaWarpSpecializedCooperativeEEENS5_IJNSA_ILi128EEENSA_ILi224EEESF_EEENS_6half_tENS5_IJlSB_lEEESI_SJ_NS4_8TiledMMAINS4_8MMA_AtomIJNS4_4SM904GMMA25MMA_64x32x16_F32F16F16_SSILNSN_5MajorE0ELSP_0ELNSN_7ScaleInE1ELSQ_1EEEEEENS4_6LayoutINS5_IJNSA_ILi2EEESB_SB_EEENS5_IJSB_NSA_ILi0EEESW_EEEEENS5_IJNS4_10UnderscoreESZ_SZ_EEEEENS4_13SM90_TMA_LOADENS4_14ComposedLayoutINS4_7SwizzleILi3ELi4ELi3EEENS4_18smem_ptr_flag_bitsILi16EEENST_INS5_IJNSA_ILi8EEENSA_ILi64EEEEEENS5_IJS19_SB_EEEEEEEvNS4_8identityES12_S1D_vS1E_EENS_8epilogue10collective6detail29Sm90TmaWarpSpecializedAdapterINS1H_15DefaultEpilogueISI_SJ_SJ_NS1G_6thread17LinearCombinationISI_Li1EffLNS1L_9ScaleType4KindE0ELNS_15FloatRoundStyleE2ESI_EENS1_15EpilogueDefaultEEEEEvvEEEEvNT_6ParamsE)
        /*0008*/ 	.word	0x000000a8


	//----- nvinfo : EIATTR_FRAME_SIZE
	.align		4
.L_15:
        /*000c*/ 	.byte	0x04, 0x11
        /*000e*/ 	.short	(.L_17 - .L_16)
	.align		4
.L_16:
        /*0010*/ 	.word	index@(_ZN7cutlass13device_kernelINS_4gemm6kernel13GemmUniversalIN4cute5tupleIJiiiiEEENS1_10collective13CollectiveMmaINS1_34MainloopSm90TmaGmmaWarpSpecializedILi2ENS5_IJNS4_1CILi1EEESB_SB_EEENS1_35KernelTmaWarpSpecializedCooperativeEEENS5_IJNSA_ILi128EEENSA_ILi224EEESF_EEENS_6half_tENS5_IJlSB_lEEESI_SJ_NS4_8TiledMMAINS4_8MMA_AtomIJNS4_4SM904GMMA25MMA_64x32x16_F32F16F16_SSILNSN_5MajorE0ELSP_0ELNSN_7ScaleInE1ELSQ_1EEEEEENS4_6LayoutINS5_IJNSA_ILi2EEESB_SB_EEENS5_IJSB_NSA_ILi0EEESW_EEEEENS5_IJNS4_10UnderscoreESZ_SZ_EEEEENS4_13SM90_TMA_LOADENS4_14ComposedLayoutINS4_7SwizzleILi3ELi4ELi3EEENS4_18smem_ptr_flag_bitsILi16EEENST_INS5_IJNSA_ILi8EEENSA_ILi64EEEEEENS5_IJS19_SB_EEEEEEEvNS4_8identityES12_S1D_vS1E_EENS_8epilogue10collective6detail29Sm90TmaWarpSpecializedAdapterINS1H_15DefaultEpilogueISI_SJ_SJ_NS1G_6thread17LinearCombinationISI_Li1EffLNS1L_9ScaleType4KindE0ELNS_15FloatRoundStyleE2ESI_EENS1_15EpilogueDefaultEEEEEvvEEEEvNT_6ParamsE)
        /*0014*/ 	.word	0x00000000


	//----- nvinfo : EIATTR_MIN_STACK_SIZE
	.align		4
.L_17:
        /*0018*/ 	.byte	0x04, 0x12
        /*001a*/ 	.short	(.L_19 - .L_18)
	.align		4
.L_18:
        /*001c*/ 	.word	index@(_ZN7cutlass13device_kernelINS_4gemm6kernel13GemmUniversalIN4cute5tupleIJiiiiEEENS1_10collective13CollectiveMmaINS1_34MainloopSm90TmaGmmaWarpSpecializedILi2ENS5_IJNS4_1CILi1EEESB_SB_EEENS1_35KernelTmaWarpSpecializedCooperativeEEENS5_IJNSA_ILi128EEENSA_ILi224EEESF_EEENS_6half_tENS5_IJlSB_lEEESI_SJ_NS4_8TiledMMAINS4_8MMA_AtomIJNS4_4SM904GMMA25MMA_64x32x16_F32F16F16_SSILNSN_5MajorE0ELSP_0ELNSN_7ScaleInE1ELSQ_1EEEEEENS4_6LayoutINS5_IJNSA_ILi2EEESB_SB_EEENS5_IJSB_NSA_ILi0EEESW_EEEEENS5_IJNS4_10UnderscoreESZ_SZ_EEEEENS4_13SM90_TMA_LOADENS4_14ComposedLayoutINS4_7SwizzleILi3ELi4ELi3EEENS4_18smem_ptr_flag_bitsILi16EEENST_INS5_IJNSA_ILi8EEENSA_ILi64EEEEEENS5_IJS19_SB_EEEEEEEvNS4_8identityES12_S1D_vS1E_EENS_8epilogue10collective6detail29Sm90TmaWarpSpecializedAdapterINS1H_15DefaultEpilogueISI_SJ_SJ_NS1G_6thread17LinearCombinationISI_Li1EffLNS1L_9ScaleType4KindE0ELNS_15FloatRoundStyleE2ESI_EENS1_15EpilogueDefaultEEEEEvvEEEEvNT_6ParamsE)
        /*0020*/ 	.word	0x00000000
.L_19:


//--------------------- .nv.compat                --------------------------
	.section	.nv.compat,"",@"SHT_CUDA_COMPAT_INFO"
	.align	4
        /*0000*/ 	.byte	0x02, 0x09, 0x01, 0x00, 0x02, 0x02, 0x04, 0x00, 0x02, 0x05, 0x05, 0x00, 0x03, 0x07, 0x01, 0x01
        /*0010*/ 	.byte	0x02, 0x03, 0x01, 0x00, 0x02, 0x06, 0x01, 0x00, 0x04, 0x0b, 0x08, 0x00, 0x00, 0x00, 0x00, 0x00
        /*0020*/ 	.byte	0x00, 0x00, 0x00, 0x00


//--------------------- .nv.info._ZN7cutlass13device_kernelINS_4gemm6kernel13GemmUniversalIN4cute5tupleIJiiiiEEENS1_10collective13CollectiveMmaINS1_34MainloopSm90TmaGmmaWarpSpecializedILi2ENS5_IJNS4_1CILi1EEESB_SB_EEENS1_35KernelTmaWarpSpecializedCooperativeEEENS5_IJNSA_ILi128EEENSA_ILi224EEESF_EEENS_6half_tENS5_IJlSB_lEEESI_SJ_NS4_8TiledMMAINS4_8MMA_AtomIJNS4_4SM904GMMA25MMA_64x32x16_F32F16F16_SSILNSN_5MajorE0ELSP_0ELNSN_7ScaleInE1ELSQ_1EEEEEENS4_6LayoutINS5_IJNSA_ILi2EEESB_SB_EEENS5_IJSB_NSA_ILi0EEESW_EEEEENS5_IJNS4_10UnderscoreESZ_SZ_EEEEENS4_13SM90_TMA_LOADENS4_14ComposedLayoutINS4_7SwizzleILi3ELi4ELi3EEENS4_18smem_ptr_flag_bitsILi16EEENST_INS5_IJNSA_ILi8EEENSA_ILi64EEEEEENS5_IJS19_SB_EEEEEEEvNS4_8identityES12_S1D_vS1E_EENS_8epilogue10collective6detail29Sm90TmaWarpSpecializedAdapterINS1H_15DefaultEpilogueISI_SJ_SJ_NS1G_6thread17LinearCombinationISI_Li1EffLNS1L_9ScaleType4KindE0ELNS_15FloatRoundStyleE2ESI_EENS1_15EpilogueDefaultEEEEEvvEEEEvNT_6ParamsE --------------------------
	.section	.nv.info._ZN7cutlass13device_kernelINS_4gemm6kernel13GemmUniversalIN4cute5tupleIJiiiiEEENS1_10collective13CollectiveMmaINS1_34MainloopSm90TmaGmmaWarpSpecializedILi2ENS5_IJNS4_1CILi1EEESB_SB_EEENS1_35KernelTmaWarpSpecializedCooperativeEEENS5_IJNSA_ILi128EEENSA_ILi224EEESF_EEENS_6half_tENS5_IJlSB_lEEESI_SJ_NS4_8TiledMMAINS4_8MMA_AtomIJNS4_4SM904GMMA25MMA_64x32x16_F32F16F16_SSILNSN_5MajorE0ELSP_0ELNSN_7ScaleInE1ELSQ_1EEEEEENS4_6LayoutINS5_IJNSA_ILi2EEESB_SB_EEENS5_IJSB_NSA_ILi0EEESW_EEEEENS5_IJNS4_10UnderscoreESZ_SZ_EEEEENS4_13SM90_TMA_LOADENS4_14ComposedLayoutINS4_7SwizzleILi3ELi4ELi3EEENS4_18smem_ptr_flag_bitsILi16EEENST_INS5_IJNSA_ILi8EEENSA_ILi64EEEEEENS5_IJS19_SB_EEEEEEEvNS4_8identityES12_S1D_vS1E_EENS_8epilogue10collective6detail29Sm90TmaWarpSpecializedAdapterINS1H_15DefaultEpilogueISI_SJ_SJ_NS1G_6thread17LinearCombinationISI_Li1EffLNS1L_9ScaleType4KindE0ELNS_15FloatRoundStyleE2ESI_EENS1_15EpilogueDefaultEEEEEvvEEEEvNT_6ParamsE,"",@"SHT_CUDA_INFO"
	.sectionflags	@""
	.align	4


	//----- nvinfo : EIATTR_CUDA_API_VERSION
	.align		4
        /*0000*/ 	.byte	0x04, 0x37
        /*0002*/ 	.short	(.L_21 - .L_20)
.L_20:
        /*0004*/ 	.word	0x00000082


	//----- nvinfo : EIATTR_KPARAM_INFO
	.align		4
.L_21:
        /*0008*/ 	.byte	0x04, 0x17
        /*000a*/ 	.short	(.L_23 - .L_22)
.L_22:
        /*000c*/ 	.word	0x00000000
        /*0010*/ 	.short	0x0000
        /*0012*/ 	.short	0x0070
        /*0014*/ 	.byte	0x00, 0xf0, 0x01, 0x10


	//----- nvinfo : EIATTR_SPARSE_MMA_MASK
	.align		4
.L_23:
        /*0018*/ 	.byte	0x03, 0x50
        /*001a*/ 	.short	0x0000


	//----- nvinfo : EIATTR_MAXREG_COUNT
	.align		4
        /*001c*/ 	.byte	0x03, 0x1b
        /*001e*/ 	.short	0x00a8


	//----- nvinfo : EIATTR_NUM_BARRIERS
	.align		4
        /*0020*/ 	.byte	0x02, 0x4c
        /*0022*/ 	.byte	0x01
	.zero		1


	//----- nvinfo : EIATTR_EXTERNS
	.align		4
        /*0024*/ 	.byte	0x04, 0x0f
        /*0026*/ 	.short	(.L_25 - .L_24)


	//   ....[0]....
	.align		4
.L_24:
        /*0028*/ 	.word	index@(__assertfail)


	//----- nvinfo : EIATTR_MERCURY_ISA_VERSION
	.align		4
.L_25:
        /*002c*/ 	.byte	0x03, 0x5f
        /*002e*/ 	.short	0x0101


	//----- nvinfo : EIATTR_INT_WARP_WIDE_INSTR_OFFSETS
	.align		4
        /*0030*/ 	.byte	0x04, 0x31
        /*0032*/ 	.short	(.L_27 - .L_26)


	//   ....[0]....
.L_26:
        /*0034*/ 	.word	0x00000370


	//   ....[1]....
        /*0038*/ 	.word	0x000003a0


	//   ....[2]....
        /*003c*/ 	.word	0x00000480


	//----- nvinfo : EIATTR_COOP_GROUP_MASK_REGIDS
	.align		4
.L_27:
        /*0040*/ 	.byte	0x04, 0x29
        /*0042*/ 	.short	(.L_29 - .L_28)


	//   ....[0]....
.L_28:
        /*0044*/ 	.word	0xffffffff


	//   ....[1]....
        /*0048*/ 	.word	0xffffffff


	//   ....[2]....
        /*004c*/ 	.word	0xffffffff


	//   ....[3]....
        /*0050*/ 	.word	0xffffffff


	//   ....[4]....
        /*0054*/ 	.word	0xffffffff


	//----- nvinfo : EIATTR_COOP_GROUP_INSTR_OFFSETS
	.align		4
.L_29:
        /*0058*/ 	.byte	0x04, 0x28
        /*005a*/ 	.short	(.L_31 - .L_30)


	//   ....[0]....
.L_30:
        /*005c*/ 	.word	0x00000060


	//   ....[1]....
        /*0060*/ 	.word	0x00000070


	//   ....[2]....
        /*0064*/ 	.word	0x00000130


	//   ....[3]....
        /*0068*/ 	.word	0x00000280


	//   ....[4]....
        /*006c*/ 	.word	0x00000f30


	//----- nvinfo : EIATTR_REG_RECONFIG
	.align		4
.L_31:
        /*0070*/ 	.byte	0x01, 0x54
	.zero		2


	//----- nvinfo : EIATTR_SYSCALL_OFFSETS
	.align		4
        /*0074*/ 	.byte	0x04, 0x46
        /*0076*/ 	.short	(.L_33 - .L_32)


	//   ....[0]....
.L_32:
        /*0078*/ 	.word	0x000010f0


	//----- nvinfo : EIATTR_MBARRIER_INSTR_OFFSETS
	.align		4
.L_33:
        /*007c*/ 	.byte	0x04, 0x39
        /*007e*/ 	.short	(.L_35 - .L_34)


	//   ....[0]....
.L_34:
        /*0080*/ 	.word	0x00000230
        /*0084*/ 	.word	0x000000ff
        /*0088*/ 	.word	0x00000000
        /*008c*/ 	.short	0x0100
        /*008e*/ 	.byte	0x08
	.zero		1


	//   ....[1]....
        /*0090*/ 	.word	0x00000240
        /*0094*/ 	.word	0x000000ff
        /*0098*/ 	.word	0x00000010
        /*009c*/ 	.short	0x0100
        /*009e*/ 	.byte	0x08
	.zero		1


	//   ....[2]....
        /*00a0*/ 	.word	0x00000250
        /*00a4*/ 	.word	0x000000ff
        /*00a8*/ 	.word	0x00000008
        /*00ac*/ 	.short	0x0100
        /*00ae*/ 	.byte	0x08
	.zero		1


	//   ....[3]....
        /*00b0*/ 	.word	0x00000260
        /*00b4*/ 	.word	0x000000ff
        /*00b8*/ 	.word	0x00000018
        /*00bc*/ 	.short	0x0100
        /*00be*/ 	.byte	0x08
	.zero		1


	//   ....[4]....
        /*00c0*/ 	.word	0x000004f0
        /*00c4*/ 	.word	0x000000ff
        /*00c8*/ 	.word	0x00000030
        /*00cc*/ 	.short	0x0100
        /*00ce*/ 	.byte	0x06
	.zero		1


	//   ....[5]....
        /*00d0*/ 	.word	0x00000550
        /*00d4*/ 	.word	0x000000ff
        /*00d8*/ 	.word	0x00000038
        /*00dc*/ 	.short	0x0100
        /*00de*/ 	.byte	0x06
	.zero		1


	//   ....[6]....
        /*00e0*/ 	.word	0x00001170
        /*00e4*/ 	.word	0x00000003
        /*00e8*/ 	.word	0x00000000
        /*00ec*/ 	.short	0x010a
        /*00ee*/ 	.byte	0x3f
	.zero		1


	//   ....[7]....
        /*00f0*/ 	.word	0x000011b0
        /*00f4*/ 	.word	0x00000003
        /*00f8*/ 	.word	0x00000000
        /*00fc*/ 	.short	0x010a
        /*00fe*/ 	.byte	0x3f
	.zero		1


	//   ....[8]....
        /*0100*/ 	.word	0x00002a60
        /*0104*/ 	.word	0x000000ff
        /*0108*/ 	.word	0x00000000
        /*010c*/ 	.short	0x010a
        /*010e*/ 	.byte	0x09
	.zero		1


	//   ....[9]....
        /*0110*/ 	.word	0x00002aa0
        /*0114*/ 	.word	0x000000ff
        /*0118*/ 	.word	0x00000000
        /*011c*/ 	.short	0x010a
        /*011e*/ 	.byte	0x09
	.zero		1


	//   ....[10]....
        /*0120*/ 	.word	0x00004160
        /*0124*/ 	.word	0x000000ff
        /*0128*/ 	.word	0x00000000
        /*012c*/ 	.short	0x0101
        /*012e*/ 	.byte	0x08
	.zero		1


	//   ....[11]....
        /*0130*/ 	.word	0x00004340
        /*0134*/ 	.word	0x000000ff
        /*0138*/ 	.word	0x00000000
        /*013c*/ 	.short	0x0101
        /*013e*/ 	.byte	0x04
	.zero		1


	//   ....[12]....
        /*0140*/ 	.word	0x0000c990
        /*0144*/ 	.word	0x0000000c
        /*0148*/ 	.word	0x00000010
        /*014c*/ 	.short	0x010a
        /*014e*/ 	.byte	0x3f
	.zero		1


	//   ....[13]....
        /*0150*/ 	.word	0x0000ce10
        /*0154*/ 	.word	0x00000005
        /*0158*/ 	.word	0x00000038
        /*015c*/ 	.short	0x0101
        /*015e*/ 	.byte	0x3f
	.zero		1


	//   ....[14]....
        /*0160*/ 	.word	0x0000d510
        /*0164*/ 	.word	0x00000007
        /*0168*/ 	.word	0x00000000
        /*016c*/ 	.short	0x010a
        /*016e*/ 	.byte	0x3f
	.zero		1


	//   ....[15]....
        /*0170*/ 	.word	0x0000d590
        /*0174*/ 	.word	0x00000005
        /*0178*/ 	.word	0x00000000
        /*017c*/ 	.short	0x010a
        /*017e*/ 	.byte	0x3f
	.zero		1


	//   ....[16]....
        /*0180*/ 	.word	0x0000d5f0
        /*0184*/ 	.word	0x00000003
        /*0188*/ 	.word	0x00000000
        /*018c*/ 	.short	0x010a
        /*018e*/ 	.byte	0x3f
	.zero		1


	//   ....[17]....
        /*0190*/ 	.word	0x0000d650
        /*0194*/ 	.word	0x00000004
        /*0198*/ 	.word	0x00000000
        /*019c*/ 	.short	0x010a
        /*019e*/ 	.byte	0x3f
	.zero		1


	//   ....[18]....
        /*01a0*/ 	.word	0x0000d720
        /*01a4*/ 	.word	0x0000000c
        /*01a8*/ 	.word	0x00000010
        /*01ac*/ 	.short	0x010a
        /*01ae*/ 	.byte	0x3f
	.zero		1


	//   ....[19]....
        /*01b0*/ 	.word	0x0000d7f0
        /*01b4*/ 	.word	0x00000007
        /*01b8*/ 	.word	0x00000000
        /*01bc*/ 	.short	0x010a
        /*01be*/ 	.byte	0x3f
	.zero		1


	//----- nvinfo : EIATTR_NUM_MBARRIERS
	.align		4
.L_35:
        /*01c0*/ 	.byte	0x03, 0x38
        /*01c2*/ 	.short	0x0006


	//----- nvinfo : EIATTR_EXIT_INSTR_OFFSETS
	.align		4
        /*01c4*/ 	.byte	0x04, 0x1c
        /*01c6*/ 	.short	(.L_37 - .L_36)


	//   ....[0]....
.L_36:
        /*01c8*/ 	.word	0x000005a0


	//   ....[1]....
        /*01cc*/ 	.word	0x00000e60


	//   ....[2]....
        /*01d0*/ 	.word	0x0000c000


	//   ....[3]....
        /*01d4*/ 	.word	0x0000c630


	//   ....[4]....
        /*01d8*/ 	.word	0x0000d5e0


	//----- nvinfo : EIATTR_MAX_THREADS
	.align		4
.L_37:
        /*01dc*/ 	.byte	0x04, 0x05
        /*01de*/ 	.short	(.L_39 - .L_38)
.L_38:
        /*01e0*/ 	.word	0x00000180
        /*01e4*/ 	.word	0x00000001
        /*01e8*/ 	.word	0x00000001


	//----- nvinfo : EIATTR_CRS_STACK_SIZE
	.align		4
.L_39:
        /*01ec*/ 	.byte	0x04, 0x1e
        /*01ee*/ 	.short	(.L_41 - .L_40)
.L_40:
        /*01f0*/ 	.word	0x00000000


	//----- nvinfo : EIATTR_CBANK_PARAM_SIZE
	.align		4
.L_41:
        /*01f4*/ 	.byte	0x03, 0x19
        /*01f6*/ 	.short	0x0470


	//----- nvinfo : EIATTR_PARAM_CBANK
	.align		4
        /*01f8*/ 	.byte	0x04, 0x0a
        /*01fa*/ 	.short	(.L_43 - .L_42)
	.align		4
.L_42:
        /*01fc*/ 	.word	index@(.nv.constant0._ZN7cutlass13device_kernelINS_4gemm6kernel13GemmUniversalIN4cute5tupleIJiiiiEEENS1_10collective13CollectiveMmaINS1_34MainloopSm90TmaGmmaWarpSpecializedILi2ENS5_IJNS4_1CILi1EEESB_SB_EEENS1_35KernelTmaWarpSpecializedCooperativeEEENS5_IJNSA_ILi128EEENSA_ILi224EEESF_EEENS_6half_tENS5_IJlSB_lEEESI_SJ_NS4_8TiledMMAINS4_8MMA_AtomIJNS4_4SM904GMMA25MMA_64x32x16_F32F16F16_SSILNSN_5MajorE0ELSP_0ELNSN_7ScaleInE1ELSQ_1EEEEEENS4_6LayoutINS5_IJNSA_ILi2EEESB_SB_EEENS5_IJSB_NSA_ILi0EEESW_EEEEENS5_IJNS4_10UnderscoreESZ_SZ_EEEEENS4_13SM90_TMA_LOADENS4_14ComposedLayoutINS4_7SwizzleILi3ELi4ELi3EEENS4_18smem_ptr_flag_bitsILi16EEENST_INS5_IJNSA_ILi8EEENSA_ILi64EEEEEENS5_IJS19_SB_EEEEEEEvNS4_8identityES12_S1D_vS1E_EENS_8epilogue10collective6detail29Sm90TmaWarpSpecializedAdapterINS1H_15DefaultEpilogueISI_SJ_SJ_NS1G_6thread17LinearCombinationISI_Li1EffLNS1L_9ScaleType4KindE0ELNS_15FloatRoundStyleE2ESI_EENS1_15EpilogueDefaultEEEEEvvEEEEvNT_6ParamsE)
        /*0200*/ 	.short	0x0210
        /*0202*/ 	.short	0x0470


	//----- nvinfo : EIATTR_SW_WAR
	.align		4
.L_43:
        /*0204*/ 	.byte	0x04, 0x36
        /*0206*/ 	.short	(.L_45 - .L_44)
.L_44:
        /*0208*/ 	.word	0x00000008
.L_45:


//--------------------- .nv.callgraph             --------------------------
	.section	.nv.callgraph,"",@"SHT_CUDA_CALLGRAPH"
	.align	4
	.sectionentsize	8
	.align		4
        /*0000*/ 	.word	0x00000000
	.align		4
        /*0004*/ 	.word	0xffffffff
	.align		4
        /*0008*/ 	.word	index@(_ZN7cutlass13device_kernelINS_4gemm6kernel13GemmUniversalIN4cute5tupleIJiiiiEEENS1_10collective13CollectiveMmaINS1_34MainloopSm90TmaGmmaWarpSpecializedILi2ENS5_IJNS4_1CILi1EEESB_SB_EEENS1_35KernelTmaWarpSpecializedCooperativeEEENS5_IJNSA_ILi128EEENSA_ILi224EEESF_EEENS_6half_tENS5_IJlSB_lEEESI_SJ_NS4_8TiledMMAINS4_8MMA_AtomIJNS4_4SM904GMMA25MMA_64x32x16_F32F16F16_SSILNSN_5MajorE0ELSP_0ELNSN_7ScaleInE1ELSQ_1EEEEEENS4_6LayoutINS5_IJNSA_ILi2EEESB_SB_EEENS5_IJSB_NSA_ILi0EEESW_EEEEENS5_IJNS4_10UnderscoreESZ_SZ_EEEEENS4_13SM90_TMA_LOADENS4_14ComposedLayoutINS4_7SwizzleILi3ELi4ELi3EEENS4_18smem_ptr_flag_bitsILi16EEENST_INS5_IJNSA_ILi8EEENSA_ILi64EEEEEENS5_IJS19_SB_EEEEEEEvNS4_8identityES12_S1D_vS1E_EENS_8epilogue10collective6detail29Sm90TmaWarpSpecializedAdapterINS1H_15DefaultEpilogueISI_SJ_SJ_NS1G_6thread17LinearCombinationISI_Li1EffLNS1L_9ScaleType4KindE0ELNS_15FloatRoundStyleE2ESI_EENS1_15EpilogueDefaultEEEEEvvEEEEvNT_6ParamsE)
	.align		4
        /*000c*/ 	.word	index@(__assertfail)
	.align		4
        /*0010*/ 	.word	0x00000000
	.align		4
        /*0014*/ 	.word	0xfffffffe
	.align		4
        /*0018*/ 	.word	0x00000000
	.align		4
        /*001c*/ 	.word	0xfffffffd
	.align		4
        /*0020*/ 	.word	0x00000000
	.align		4
        /*0024*/ 	.word	0xfffffffc


//--------------------- .nv.constant4             --------------------------
	.section	.nv.constant4,"a",@progbits
	.align	8
	.align		8
.nv.constant4:
        /*0000*/ 	.dword	__assertfail
	.align		8
        /*0008*/ 	.dword	__unnamed_1
	.align		8
        /*0010*/ 	.dword	_ZN39_INTERNAL_476f8d64_4_k_cu_3797b17c_91984cuda3std3__45__cpo5beginE
	.align		8
        /*0018*/ 	.dword	_ZN39_INTERNAL_476f8d64_4_k_cu_3797b17c_91984cuda3std3__45__cpo3endE
	.align		8
        /*0020*/ 	.dword	_ZN39_INTERNAL_476f8d64_4_k_cu_3797b17c_91984cuda3std3__45__cpo6cbeginE
	.align		8
        /*0028*/ 	.dword	_ZN39_INTERNAL_476f8d64_4_k_cu_3797b17c_91984cuda3std3__45__cpo4cendE
	.align		8
        /*0030*/ 	.dword	_ZN39_INTERNAL_476f8d64_4_k_cu_3797b17c_91984cuda3std3__441_GLOBAL__N__476f8d64_4_k_cu_3797b17c_91986ignoreE
	.align		8
        /*0038*/ 	.dword	_ZN39_INTERNAL_476f8d64_4_k_cu_3797b17c_91984cuda3std3__419piecewise_constructE
	.align		8
        /*0040*/ 	.dword	_ZN39_INTERNAL_476f8d64_4_k_cu_3797b17c_91984cuda3std3__48in_placeE
	.align		8
        /*0048*/ 	.dword	_ZN39_INTERNAL_476f8d64_4_k_cu_3797b17c_91984cuda3std6ranges3__45__cpo4swapE
	.align		8
        /*0050*/ 	.dword	_ZN39_INTERNAL_476f8d64_4_k_cu_3797b17c_91984cuda3std6ranges3__45__cpo9iter_moveE
	.align		8
        /*0058*/ 	.dword	_ZN39_INTERNAL_476f8d64_4_k_cu_3797b17c_91984cute7productE
	.align		8
        /*0060*/ 	.dword	_ZN39_INTERNAL_476f8d64_4_k_cu_3797b17c_91984cute1_E
	.align		8
        /*0068*/ 	.dword	$str$22
	.align		8
        /*0070*/ 	.dword	$str$23


//--------------------- .text._ZN7cutlass13device_kernelINS_4gemm6kernel13GemmUniversalIN4cute5tupleIJiiiiEEENS1_10collective13CollectiveMmaINS1_34MainloopSm90TmaGmmaWarpSpecializedILi2ENS5_IJNS4_1CILi1EEESB_SB_EEENS1_35KernelTmaWarpSpecializedCooperativeEEENS5_IJNSA_ILi128EEENSA_ILi224EEESF_EEENS_6half_tENS5_IJlSB_lEEESI_SJ_NS4_8TiledMMAINS4_8MMA_AtomIJNS4_4SM904GMMA25MMA_64x32x16_F32F16F16_SSILNSN_5MajorE0ELSP_0ELNSN_7ScaleInE1ELSQ_1EEEEEENS4_6LayoutINS5_IJNSA_ILi2EEESB_SB_EEENS5_IJSB_NSA_ILi0EEESW_EEEEENS5_IJNS4_10UnderscoreESZ_SZ_EEEEENS4_13SM90_TMA_LOADENS4_14ComposedLayoutINS4_7SwizzleILi3ELi4ELi3EEENS4_18smem_ptr_flag_bitsILi16EEENST_INS5_IJNSA_ILi8EEENSA_ILi64EEEEEENS5_IJS19_SB_EEEEEEEvNS4_8identityES12_S1D_vS1E_EENS_8epilogue10collective6detail29Sm90TmaWarpSpecializedAdapterINS1H_15DefaultEpilogueISI_SJ_SJ_NS1G_6thread17LinearCombinationISI_Li1EffLNS1L_9ScaleType4KindE0ELNS_15FloatRoundStyleE2ESI_EENS1_15EpilogueDefaultEEEEEvvEEEEvNT_6ParamsE --------------------------
	.section	.text._ZN7cutlass13device_kernelINS_4gemm6kernel13GemmUniversalIN4cute5tupleIJiiiiEEENS1_10collective13CollectiveMmaINS1_34MainloopSm90TmaGmmaWarpSpecializedILi2ENS5_IJNS4_1CILi1EEESB_SB_EEENS1_35KernelTmaWarpSpecializedCooperativeEEENS5_IJNSA_ILi128EEENSA_ILi224EEESF_EEENS_6half_tENS5_IJlSB_lEEESI_SJ_NS4_8TiledMMAINS4_8MMA_AtomIJNS4_4SM904GMMA25MMA_64x32x16_F32F16F16_SSILNSN_5MajorE0ELSP_0ELNSN_7ScaleInE1ELSQ_1EEEEEENS4_6LayoutINS5_IJNSA_ILi2EEESB_SB_EEENS5_IJSB_NSA_ILi0EEESW_EEEEENS5_IJNS4_10UnderscoreESZ_SZ_EEEEENS4_13SM90_TMA_LOADENS4_14ComposedLayoutINS4_7SwizzleILi3ELi4ELi3EEENS4_18smem_ptr_flag_bitsILi16EEENST_INS5_IJNSA_ILi8EEENSA_ILi64EEEEEENS5_IJS19_SB_EEEEEEEvNS4_8identityES12_S1D_vS1E_EENS_8epilogue10collective6detail29Sm90TmaWarpSpecializedAdapterINS1H_15DefaultEpilogueISI_SJ_SJ_NS1G_6thread17LinearCombinationISI_Li1EffLNS1L_9ScaleType4KindE0ELNS_15FloatRoundStyleE2ESI_EENS1_15EpilogueDefaultEEEEEvvEEEEvNT_6ParamsE,"ax",@progbits
	.align	128
.text._ZN7cutlass13device_kernelINS_4gemm6kernel13GemmUniversalIN4cute5tupleIJiiiiEEENS1_10collective13CollectiveMmaINS1_34MainloopSm90TmaGmmaWarpSpecializedILi2ENS5_IJNS4_1CILi1EEESB_SB_EEENS1_35KernelTmaWarpSpecializedCooperativeEEENS5_IJNSA_ILi128EEENSA_ILi224EEESF_EEENS_6half_tENS5_IJlSB_lEEESI_SJ_NS4_8TiledMMAINS4_8MMA_AtomIJNS4_4SM904GMMA25MMA_64x32x16_F32F16F16_SSILNSN_5MajorE0ELSP_0ELNSN_7ScaleInE1ELSQ_1EEEEEENS4_6LayoutINS5_IJNSA_ILi2EEESB_SB_EEENS5_IJSB_NSA_ILi0EEESW_EEEEENS5_IJNS4_10UnderscoreESZ_SZ_EEEEENS4_13SM90_TMA_LOADENS4_14ComposedLayoutINS4_7SwizzleILi3ELi4ELi3EEENS4_18smem_ptr_flag_bitsILi16EEENST_INS5_IJNSA_ILi8EEENSA_ILi64EEEEEENS5_IJS19_SB_EEEEEEEvNS4_8identityES12_S1D_vS1E_EENS_8epilogue10collective6detail29Sm90TmaWarpSpecializedAdapterINS1H_15DefaultEpilogueISI_SJ_SJ_NS1G_6thread17LinearCombinationISI_Li1EffLNS1L_9ScaleType4KindE0ELNS_15FloatRoundStyleE2ESI_EENS1_15EpilogueDefaultEEEEEvvEEEEvNT_6ParamsE:
        .type           _ZN7cutlass13device_kernelINS_4gemm6kernel13GemmUniversalIN4cute5tupleIJiiiiEEENS1_10collective13CollectiveMmaINS1_34MainloopSm90TmaGmmaWarpSpecializedILi2ENS5_IJNS4_1CILi1EEESB_SB_EEENS1_35KernelTmaWarpSpecializedCooperativeEEENS5_IJNSA_ILi128EEENSA_ILi224EEESF_EEENS_6half_tENS5_IJlSB_lEEESI_SJ_NS4_8TiledMMAINS4_8MMA_AtomIJNS4_4SM904GMMA25MMA_64x32x16_F32F16F16_SSILNSN_5MajorE0ELSP_0ELNSN_7ScaleInE1ELSQ_1EEEEEENS4_6LayoutINS5_IJNSA_ILi2EEESB_SB_EEENS5_IJSB_NSA_ILi0EEESW_EEEEENS5_IJNS4_10UnderscoreESZ_SZ_EEEEENS4_13SM90_TMA_LOADENS4_14ComposedLayoutINS4_7SwizzleILi3ELi4ELi3EEENS4_18smem_ptr_flag_bitsILi16EEENST_INS5_IJNSA_ILi8EEENSA_ILi64EEEEEENS5_IJS19_SB_EEEEEEEvNS4_8identityES12_S1D_vS1E_EENS_8epilogue10collective6detail29Sm90TmaWarpSpecializedAdapterINS1H_15DefaultEpilogueISI_SJ_SJ_NS1G_6thread17LinearCombinationISI_Li1EffLNS1L_9ScaleType4KindE0ELNS_15FloatRoundStyleE2ESI_EENS1_15EpilogueDefaultEEEEEvvEEEEvNT_6ParamsE,@function
        .size           _ZN7cutlass13device_kernelINS_4gemm6kernel13GemmUniversalIN4cute5tupleIJiiiiEEENS1_10collective13CollectiveMmaINS1_34MainloopSm90TmaGmmaWarpSpecializedILi2ENS5_IJNS4_1CILi1EEESB_SB_EEENS1_35KernelTmaWarpSpecializedCooperativeEEENS5_IJNSA_ILi128EEENSA_ILi224EEESF_EEENS_6half_tENS5_IJlSB_lEEESI_SJ_NS4_8TiledMMAINS4_8MMA_AtomIJNS4_4SM904GMMA25MMA_64x32x16_F32F16F16_SSILNSN_5MajorE0ELSP_0ELNSN_7ScaleInE1ELSQ_1EEEEEENS4_6LayoutINS5_IJNSA_ILi2EEESB_SB_EEENS5_IJSB_NSA_ILi0EEESW_EEEEENS5_IJNS4_10UnderscoreESZ_SZ_EEEEENS4_13SM90_TMA_LOADENS4_14ComposedLayoutINS4_7SwizzleILi3ELi4ELi3EEENS4_18smem_ptr_flag_bitsILi16EEENST_INS5_IJNSA_ILi8EEENSA_ILi64EEEEEENS5_IJS19_SB_EEEEEEEvNS4_8identityES12_S1D_vS1E_EENS_8epilogue10collective6detail29Sm90TmaWarpSpecializedAdapterINS1H_15DefaultEpilogueISI_SJ_SJ_NS1G_6thread17LinearCombinationISI_Li1EffLNS1L_9ScaleType4KindE0ELNS_15FloatRoundStyleE2ESI_EENS1_15EpilogueDefaultEEEEEvvEEEEvNT_6ParamsE,(.L_x_286 - _ZN7cutlass13device_kernelINS_4gemm6kernel13GemmUniversalIN4cute5tupleIJiiiiEEENS1_10collective13CollectiveMmaINS1_34MainloopSm90TmaGmmaWarpSpecializedILi2ENS5_IJNS4_1CILi1EEESB_SB_EEENS1_35KernelTmaWarpSpecializedCooperativeEEENS5_IJNSA_ILi128EEENSA_ILi224EEESF_EEENS_6half_tENS5_IJlSB_lEEESI_SJ_NS4_8TiledMMAINS4_8MMA_AtomIJNS4_4SM904GMMA25MMA_64x32x16_F32F16F16_SSILNSN_5MajorE0ELSP_0ELNSN_7ScaleInE1ELSQ_1EEEEEENS4_6LayoutINS5_IJNSA_ILi2EEESB_SB_EEENS5_IJSB_NSA_ILi0EEESW_EEEEENS5_IJNS4_10UnderscoreESZ_SZ_EEEEENS4_13SM90_TMA_LOADENS4_14ComposedLayoutINS4_7SwizzleILi3ELi4ELi3EEENS4_18smem_ptr_flag_bitsILi16EEENST_INS5_IJNSA_ILi8EEENSA_ILi64EEEEEENS5_IJS19_SB_EEEEEEEvNS4_8identityES12_S1D_vS1E_EENS_8epilogue10collective6detail29Sm90TmaWarpSpecializedAdapterINS1H_15DefaultEpilogueISI_SJ_SJ_NS1G_6thread17LinearCombinationISI_Li1EffLNS1L_9ScaleType4KindE0ELNS_15FloatRoundStyleE2ESI_EENS1_15EpilogueDefaultEEEEEvvEEEEvNT_6ParamsE)
        .other          _ZN7cutlass13device_kernelINS_4gemm6kernel13GemmUniversalIN4cute5tupleIJiiiiEEENS1_10collective13CollectiveMmaINS1_34MainloopSm90TmaGmmaWarpSpecializedILi2ENS5_IJNS4_1CILi1EEESB_SB_EEENS1_35KernelTmaWarpSpecializedCooperativeEEENS5_IJNSA_ILi128EEENSA_ILi224EEESF_EEENS_6half_tENS5_IJlSB_lEEESI_SJ_NS4_8TiledMMAINS4_8MMA_AtomIJNS4_4SM904GMMA25MMA_64x32x16_F32F16F16_SSILNSN_5MajorE0ELSP_0ELNSN_7ScaleInE1ELSQ_1EEEEEENS4_6LayoutINS5_IJNSA_ILi2EEESB_SB_EEENS5_IJSB_NSA_ILi0EEESW_EEEEENS5_IJNS4_10UnderscoreESZ_SZ_EEEEENS4_13SM90_TMA_LOADENS4_14ComposedLayoutINS4_7SwizzleILi3ELi4ELi3EEENS4_18smem_ptr_flag_bitsILi16EEENST_INS5_IJNSA_ILi8EEENSA_ILi64EEEEEENS5_IJS19_SB_EEEEEEEvNS4_8identityES12_S1D_vS1E_EENS_8epilogue10collective6detail29Sm90TmaWarpSpecializedAdapterINS1H_15DefaultEpilogueISI_SJ_SJ_NS1G_6thread17LinearCombinationISI_Li1EffLNS1L_9ScaleType4KindE0ELNS_15FloatRoundStyleE2ESI_EENS1_15EpilogueDefaultEEEEEvvEEEEvNT_6ParamsE,@"STO_CUDA_ENTRY STV_DEFAULT"
_ZN7cutlass13device_kernelINS_4gemm6kernel13GemmUniversalIN4cute5tupleIJiiiiEEENS1_10collective13CollectiveMmaINS1_34MainloopSm90TmaGmmaWarpSpecializedILi2ENS5_IJNS4_1CILi1EEESB_SB_EEENS1_35KernelTmaWarpSpecializedCooperativeEEENS5_IJNSA_ILi128EEENSA_ILi224EEESF_EEENS_6half_tENS5_IJlSB_lEEESI_SJ_NS4_8TiledMMAINS4_8MMA_AtomIJNS4_4SM904GMMA25MMA_64x32x16_F32F16F16_SSILNSN_5MajorE0ELSP_0ELNSN_7ScaleInE1ELSQ_1EEEEEENS4_6LayoutINS5_IJNSA_ILi2EEESB_SB_EEENS5_IJSB_NSA_ILi0EEESW_EEEEENS5_IJNS4_10UnderscoreESZ_SZ_EEEEENS4_13SM90_TMA_LOADENS4_14ComposedLayoutINS4_7SwizzleILi3ELi4ELi3EEENS4_18smem_ptr_flag_bitsILi16EEENST_INS5_IJNSA_ILi8EEENSA_ILi64EEEEEENS5_IJS19_SB_EEEEEEEvNS4_8identityES12_S1D_vS1E_EENS_8epilogue10collective6detail29Sm90TmaWarpSpecializedAdapterINS1H_15DefaultEpilogueISI_SJ_SJ_NS1G_6thread17LinearCombinationISI_Li1EffLNS1L_9ScaleType4KindE0ELNS_15FloatRoundStyleE2ESI_EENS1_15EpilogueDefaultEEEEEvvEEEEvNT_6ParamsE:
[----:B------:R-:W0:Y:S01]  /*0000*/  LDC R1, c[0x0][0x28] ;  /* 0x00000a00ff017b82 */ /* 0x000e220000000800 */
[----:B------:R-:W1:Y:S01]  /*0010*/  S2R R18, SR_TID.X ;  /* 0x0000000000127919 */ /* 0x000e620000002100 */
[----:B------:R-:W-:Y:S01]  /*0020*/  ELECT P0, URZ, PT ;  /* 0x00000000003f782f */ /* 0x000fe20003800000 */
[----:B------:R-:W-:Y:S01]  /*0030*/  BSSY B0, `(.L_x_0) ;  /* 0x000000f000007945 */ /* 0x000fe20003800000 */
[--C-:B-1----:R-:W-:Y:S02]  /*0040*/  SHF.R.U32.HI R0, RZ, 0x5, R18.reuse ;  /* 0x00000005ff007819 */ /* 0x102fe40000011612 */
[----:B------:R-:W-:-:S03]  /*0050*/  SHF.R.U32.HI R22, RZ, 0x7, R18 ;  /* 0x00000007ff167819 */ /* 0x000fc60000011612 */
[----:B------:R-:W1:Y:S04]  /*0060*/  SHFL.IDX PT, R5, R0, RZ, 0x1f ;  /* 0x00001fff00057589 */ /* 0x000e6800000e0000 */
[----:B------:R2:W3:Y:S01]  /*0070*/  SHFL.IDX PT, R8, R22, RZ, 0x1f ;  /* 0x00001fff16087589 */ /* 0x0004e200000e0000 */
[----:B-1----:R-:W-:-:S13]  /*0080*/  ISETP.NE.OR P0, PT, R5, RZ, !P0 ;  /* 0x000000ff0500720c */ /* 0x002fda0004705670 */
[----:B0-23--:R-:W-:Y:S05]  /*0090*/  @P0 BRA `(.L_x_1) ;  /* 0x0000000000200947 */ /* 0x00dfea0003800000 */
[----:B------:R-:W-:Y:S02]  /*00a0*/  ULDC.64 UR4, c[0x0][0x198] ;  /* 0x0000660000047ab9 */ /* 0x000fe40000000a00 */
[----:B------:R-:W-:Y:S02]  /*00b0*/  UIADD3 UR6, UP0, UR4, 0xf0, URZ ;  /* 0x000000f004067890 */ /* 0x000fe4000ff1e03f */
[----:B------:R-:W-:Y:S02]  /*00c0*/  UIADD3 UR4, UP1, UR4, 0x1f0, URZ ;  /* 0x000001f004047890 */ /* 0x000fe4000ff3e03f */
[----:B------:R-:W-:Y:S02]  /*00d0*/  UIADD3.X UR7, URZ, UR5, URZ, UP0, !UPT ;  /* 0x000000053f077290 */ /* 0x000fe400087fe43f */
[----:B------:R-:W-:-:S07]  /*00e0*/  UIADD3.X UR5, URZ, UR5, URZ, UP1, !UPT ;  /* 0x000000053f057290 */ /* 0x000fce0008ffe43f */
[----:B------:R0:W-:Y:S02]  /*00f0*/  UTMACCTL.PF [UR6] ;  /* 0x00000000060079b9 */ /* 0x0001e40008040000 */
[----:B------:R0:W-:Y:S02]  /*0100*/  UTMACCTL.PF [UR4] ;  /* 0x00000000040079b9 */ /* 0x0001e40008040000 */
[----:B0-----:R-:W-:Y:S01]  /*0110*/  NOP ;  /* 0x0000000000007918 */ /* 0x001fe20000000000 */
.L_x_1:
[----:B------:R-:W-:Y:S05]  /*0120*/  BSYNC B0 ;  /* 0x0000000000007941 */ /* 0x000fea0003800000 */
.L_x_0:
[----:B------:R-:W0:Y:S02]  /*0130*/  SHFL.IDX PT, R2, R0, RZ, 0x1f ;  /* 0x00001fff00027589 */ /* 0x000e2400000e0000 */
[----:B0-----:R-:W-:-:S13]  /*0140*/  ISETP.NE.AND P0, PT, R2, RZ, PT ;  /* 0x000000ff0200720c */ /* 0x001fda0003f05270 */
[----:B------:R-:W-:Y:S05]  /*0150*/  @P0 BRA `(.L_x_2) ;  /* 0x0000000000480947 */ /* 0x000fea0003800000 */
[----:B------:R-:W0:Y:S01]  /*0160*/  S2UR UR8, SR_CgaCtaId ;  /* 0x00000000000879c3 */ /* 0x000e220000008800 */
[----:B------:R-:W-:Y:S01]  /*0170*/  UMOV UR4, 0x400 ;  /* 0x0000040000047882 */ /* 0x000fe20000000000 */
[----:B------:R-:W-:Y:S01]  /*0180*/  UMOV UR5, 0x1 ;  /* 0x0000000100057882 */ /* 0x000fe20000000000 */
[----:B------:R-:W-:Y:S01]  /*0190*/  UMOV UR6, 0x100 ;  /* 0x0000010000067882 */ /* 0x000fe20000000000 */
[----:B------:R-:W-:Y:S01]  /*01a0*/  ELECT P0, URZ, PT ;  /* 0x00000000003f782f */ /* 0x000fe20003800000 */
[----:B------:R-:W-:-:S04]  /*01b0*/  UIADD3 UR6, -UR6, 0x100000, URZ ;  /* 0x0010000006067890 */ /* 0x000fc8000fffe13f */
[----:B------:R-:W-:Y:S02]  /*01c0*/  USHF.L.U32 UR7, UR6, 0xb, URZ ;  /* 0x0000000b06077899 */ /* 0x000fe4000800063f */
[----:B------:R-:W-:Y:S02]  /*01d0*/  USHF.L.U32 UR6, UR6, 0x1, URZ ;  /* 0x0000000106067899 */ /* 0x000fe4000800063f */
[----:B0-----:R-:W-:Y:S02]  /*01e0*/  ULEA UR8, UR8, UR4, 0x18 ;  /* 0x0000000408087291 */ /* 0x001fe4000f8ec03f */
[----:B------:R-:W-:-:S04]  /*01f0*/  UIADD3 UR4, -UR5, 0x100000, URZ ;  /* 0x0010000005047890 */ /* 0x000fc8000fffe13f */
[----:B------:R-:W-:Y:S02]  /*0200*/  USHF.L.U32 UR5, UR4, 0xb, URZ ;  /* 0x0000000b04057899 */ /* 0x000fe4000800063f */
[----:B------:R-:W-:Y:S01]  /*0210*/  USHF.L.U32 UR4, UR4, 0x1, URZ ;  /* 0x0000000104047899 */ /* 0x000fe2000800063f */
[----:B------:R-:W0:Y:S11]  /*0220*/  FENCE.VIEW.ASYNC.S ;  /* 0x00000000000073c6 */ /* 0x000e360000000000 */
[----:B0-----:R0:W1:Y:S01]  /*0230*/  SYNCS.EXCH.64 URZ, [UR8], UR4 ;  /* 0x00000004083f75b2 */ /* 0x0010620008000100 */
[----:B------:R0:W2:Y:S01]  /*0240*/  SYNCS.EXCH.64 URZ, [UR8+0x10], UR6 ;  /* 0x00001006083f75b2 */ /* 0x0000a20008000100 */
[----:B------:R0:W3:Y:S01]  /*0250*/  SYNCS.EXCH.64 URZ, [UR8+0x8], UR4 ;  /* 0x00000804083f75b2 */ /* 0x0000e20008000100 */
[----:B------:R0:W4:Y:S01]  /*0260*/  SYNCS.EXCH.64 URZ, [UR8+0x18], UR6 ;  /* 0x00001806083f75b2 */ /* 0x0001220008000100 */
[----:B------:R-:W-:Y:S01]  /*0270*/  NOP ;  /* 0x0000000000007918 */ /* 0x000fe20000000000 */
.L_x_2:
[----:B------:R-:W5:Y:S01]  /*0280*/  SHFL.IDX PT, R0, R0, RZ, 0x1f ;  /* 0x00001fff00007589 */ /* 0x000f6200000e0000 */
[----:B------:R-:W-:Y:S01]  /*0290*/  ELECT P0, URZ, PT ;  /* 0x00000000003f782f */ /* 0x000fe20003800000 */
[----:B------:R-:W1:Y:S01]  /*02a0*/  LDC R2, c[0x0][0x65c] ;  /* 0x00019700ff027b82 */ /* 0x000e620000000800 */
[----:B------:R-:W-:Y:S01]  /*02b0*/  SHF.R.S32.HI R6, RZ, 0x1f, R5 ;  /* 0x0000001fff067819 */ /* 0x000fe20000011405 */
[----:B------:R-:W2:Y:S01]  /*02c0*/  S2R R3, SR_CTAID.Y ;  /* 0x0000000000037919 */ /* 0x000ea20000002600 */
[----:B0-----:R-:W-:Y:S01]  /*02d0*/  UMOV UR4, 0x20 ;  /* 0x0000002000047882 */ /* 0x001fe20000000000 */
[----:B------:R-:W-:Y:S01]  /*02e0*/  ISETP.NE.AND P2, PT, R8, RZ, PT ;  /* 0x000000ff0800720c */ /* 0x000fe20003f45270 */
[----:B------:R-:W-:Y:S01]  /*02f0*/  NOP ;  /* 0x0000000000007918 */ /* 0x000fe20000000000 */
[----:B------:R-:W0:Y:S01]  /*0300*/  S2R R4, SR_CTAID.X ;  /* 0x0000000000047919 */ /* 0x000e220000002500 */
[----:B------:R-:W-:Y:S01]  /*0310*/  LEA.HI R6, R6, R5, RZ, 0x2 ;  /* 0x0000000506067211 */ /* 0x000fe200078f10ff */
[----:B------:R-:W-:Y:S01]  /*0320*/  NOP ;  /* 0x0000000000007918 */ /* 0x000fe20000000000 */
[----:B-----5:R-:W-:-:S02]  /*0330*/  ISETP.NE.OR P0, PT, R0, RZ, !P0 ;  /* 0x000000ff0000720c */ /* 0x020fc40004705670 */
[----:B-1----:R-:W-:-:S04]  /*0340*/  ISETP.NE.AND P3, PT, R2, 0x1, PT ;  /* 0x000000010200780c */ /* 0x002fc80003f65270 */
[----:B------:R-:W-:Y:S02]  /*0350*/  P2R R0, PR, RZ, 0x8 ;  /* 0x00000008ff007803 */ /* 0x000fe40000000000 */
[----:B------:R-:W-:-:S05]  /*0360*/  LOP3.LUT R0, R6, 0xfffffffc, RZ, 0xc0, !PT ;  /* 0xfffffffc06007812 */ /* 0x000fca00078ec0ff */
[----:B------:R-:W-:Y:S01]  /*0370*/  VOTEU.ALL UP0, P0 ;  /* 0x00000000003f7886 */ /* 0x000fe20000000000 */
[----:B------:R-:W-:Y:S01]  /*0380*/  IMAD.IADD R0, R5, 0x1, -R0 ;  /* 0x0000000105007824 */ /* 0x000fe200078e0a00 */
[----:B------:R-:W0:Y:S01]  /*0390*/  @P3 LDC R17, c[0x0][0x10] ;  /* 0x00000400ff113b82 */ /* 0x000e220000000800 */
[----:B------:R-:W-:Y:S01]  /*03a0*/  VOTEU.ALL UP1, P0 ;  /* 0x00000000003f7886 */ /* 0x000fe20000020000 */
[----:B--2---:R-:W-:Y:S01]  /*03b0*/  @P3 IMAD.MOV.U32 R6, RZ, RZ, R3 ;  /* 0x000000ffff063224 */ /* 0x004fe200078e0003 */
[----:B------:R-:W-:Y:S01]  /*03c0*/  @!UP0 UMOV UR6, 0x400 ;  /* 0x0000040000068882 */ /* 0x000fe20000000000 */
[----:B------:R-:W-:-:S04]  /*03d0*/  @!UP0 UIADD3 UR4, -UR4, 0x100000, URZ ;  /* 0x0010000004048890 */ /* 0x000fc8000fffe13f */
[----:B------:R-:W-:Y:S02]  /*03e0*/  @!UP0 USHF.L.U32 UR5, UR4, 0xb, URZ ;  /* 0x0000000b04058899 */ /* 0x000fe4000800063f */
[----:B------:R-:W-:Y:S01]  /*03f0*/  @!UP0 USHF.L.U32 UR4, UR4, 0x1, URZ ;  /* 0x0000000104048899 */ /* 0x000fe2000800063f */
[----:B------:R-:W-:Y:S02]  /*0400*/  @P3 IMAD.MOV.U32 R7, RZ, RZ, RZ ;  /* 0x000000ffff073224 */ /* 0x000fe400078e00ff */
[----:B------:R-:W-:Y:S01]  /*0410*/  IMAD.MOV.U32 R5, RZ, RZ, RZ ;  /* 0x000000ffff057224 */ /* 0x000fe200078e00ff */
[----:B------:R-:W1:Y:S01]  /*0420*/  @!UP0 S2UR UR7, SR_CgaCtaId ;  /* 0x00000000000789c3 */ /* 0x000e620000008800 */
[----:B------:R-:W-:-:S07]  /*0430*/  @P3 IMAD.MOV.U32 R11, RZ, RZ, RZ ;  /* 0x000000ffff0b3224 */ /* 0x000fce00078e00ff */
[----:B------:R-:W2:Y:S01]  /*0440*/  @!P3 LDC R9, c[0x0][0xc] ;  /* 0x00000300ff09bb82 */ /* 0x000ea20000000800 */
[----:B0-----:R-:W-:-:S04]  /*0450*/  @P3 IMAD.WIDE.U32 R16, R4, R17, R6 ;  /* 0x0000001104103225 */ /* 0x001fc800078e0006 */
[----:B------:R-:W-:Y:S01]  /*0460*/  @P3 IMAD.IADD R17, R17, 0x1, R11 ;  /* 0x0000000111113824 */ /* 0x000fe200078e020b */
[----:B-1----:R-:W-:Y:S01]  /*0470*/  @!UP0 ULEA UR6, UR7, UR6, 0x18 ;  /* 0x0000000607068291 */ /* 0x002fe2000f8ec03f */
[----:B------:R-:W-:Y:S01]  /*0480*/  VOTEU.ALL UP0, P0 ;  /* 0x00000000003f7886 */ /* 0x000fe20000000000 */
[----:B------:R-:W-:-:S04]  /*0490*/  ISETP.NE.AND P0, PT, R0, 0x3, PT ;  /* 0x000000030000780c */ /* 0x000fc80003f05270 */
[----:B------:R-:W-:Y:S01]  /*04a0*/  ISETP.EQ.OR P0, PT, R0, RZ, !P0 ;  /* 0x000000ff0000720c */ /* 0x000fe20004702670 */
[----:B--2---:R-:W-:-:S03]  /*04b0*/  @!P3 IMAD.WIDE.U32 R6, R9, R3, R4 ;  /* 0x000000030906b225 */ /* 0x004fc600078e0004 */
[C---:B------:R-:W-:Y:S01]  /*04c0*/  ISETP.EQ.AND P0, PT, R8.reuse, RZ, P0 ;  /* 0x000000ff0800720c */ /* 0x040fe20000702270 */
[----:B------:R-:W-:Y:S01]  /*04d0*/  VIADD R8, R8, 0xffffffff ;  /* 0xffffffff08087836 */ /* 0x000fe20000000000 */
[----:B------:R-:W0:Y:S02]  /*04e0*/  FENCE.VIEW.ASYNC.S ;  /* 0x00000000000073c6 */ /* 0x000e240000000000 */
[----:B0-----:R0:W3:Y:S01]  /*04f0*/  @!UP0 SYNCS.EXCH.64 URZ, [UR6+0x30], UR4 ;  /* 0x00003004063f85b2 */ /* 0x0010e20008000100 */
[----:B------:R-:W-:Y:S01]  /*0500*/  @!P3 IMAD.MOV.U32 R16, RZ, RZ, R6 ;  /* 0x000000ffff10b224 */ /* 0x000fe200078e0006 */
[----:B------:R-:W-:Y:S01]  /*0510*/  SEL R19, RZ, 0x1, !P0 ;  /* 0x00000001ff137807 */ /* 0x000fe20004000000 */
[----:B------:R-:W-:Y:S01]  /*0520*/  @!P3 IMAD.MOV.U32 R17, RZ, RZ, R7 ;  /* 0x000000ffff11b224 */ /* 0x000fe200078e0007 */
[----:B------:R-:W-:-:S04]  /*0530*/  ISETP.GE.U32.AND P1, PT, R8, 0x2, PT ;  /* 0x000000020800780c */ /* 0x000fc80003f26070 */
[----:B------:R-:W-:Y:S01]  /*0540*/  SEL R19, R19, 0x2, P1 ;  /* 0x0000000213137807 */ /* 0x000fe20000800000 */
[----:B------:R0:W3:Y:S01]  /*0550*/  @!UP1 SYNCS.EXCH.64 URZ, [UR6+0x38], UR4 ;  /* 0x00003804063f95b2 */ /* 0x0000e20008000100 */
[----:B------:R-:W-:Y:S01]  /*0560*/  NOP ;  /* 0x0000000000007918 */ /* 0x000fe20000000000 */
[----:B---34-:R-:W-:Y:S06]  /*0570*/  BAR.SYNC.DEFER_BLOCKING 0x0 ;  /* 0x0000000000007b1d */ /* 0x018fec0000010000 */
[----:B------:R-:W-:Y:S05]  /*0580*/  @!P2 BRA `(.L_x_3) ;  /* 0x000000b800a0a947 */ /* 0x000fea0003800000 */
[----:B------:R-:W-:-:S13]  /*0590*/  ISETP.GT.U32.AND P0, PT, R8, 0x1, PT ;  /* 0x000000010800780c */ /* 0x000fda0003f04070 */
[----:B0-----:R-:W-:Y:S05]  /*05a0*/  @P0 EXIT ;  /* 0x000000000000094d */ /* 0x001fea0003800000 */
[----:B------:R-:W-:Y:S01]  /*05b0*/  ULDC.64 UR4, c[0x0][0x650] ;  /* 0x0001940000047ab9 */ /* 0x000fe20000000a00 */
[----:B------:R-:W-:Y:S01]  /*05c0*/  PRMT R0, RZ, 0x7610, R0 ;  /* 0x00007610ff007816 */ /* 0x000fe20000000000 */
[----:B------:R-:W-:Y:S01]  /*05d0*/  IMAD.MOV.U32 R140, RZ, RZ, -0x1 ;  /* 0xffffffffff8c7424 */ /* 0x000fe200078e00ff */
[----:B------:R-:W-:Y:S01]  /*05e0*/  ISETP.GE.U32.AND P0, PT, R16, UR4, PT ;  /* 0x0000000410007c0c */ /* 0x000fe2000bf06070 */
[----:B------:R-:W-:Y:S02]  /*05f0*/  IMAD.MOV.U32 R139, RZ, RZ, -0x1 ;  /* 0xffffffffff8b7424 */ /* 0x000fe400078e00ff */
[----:B------:R-:W-:Y:S01]  /*0600*/  IMAD.MOV.U32 R137, RZ, RZ, -0x1 ;  /* 0xffffffffff897424 */ /* 0x000fe200078e00ff */
[----:B------:R-:W-:-:S13]  /*0610*/  ISETP.GE.U32.AND.EX P0, PT, R17, UR5, PT, P0 ;  /* 0x0000000511007c0c */ /* 0x000fda000bf06100 */
[----:B------:R-:W-:Y:S05]  /*0620*/  @P0 BRA `(.L_x_4) ;  /* 0x0000000400540947 */ /* 0x000fea0003800000 */
[----:B------:R-:W0:Y:S01]  /*0630*/  LDC.64 R14, c[0x0][0x628] ;  /* 0x00018a00ff0e7b82 */ /* 0x000e220000000a00 */
[----:B------:R-:W-:Y:S02]  /*0640*/  IMAD.MOV.U32 R6, RZ, RZ, R16 ;  /* 0x000000ffff067224 */ /* 0x000fe400078e0010 */
[----:B------:R-:W-:-:S05]  /*0650*/  IMAD.MOV.U32 R7, RZ, RZ, R17 ;  /* 0x000000ffff077224 */ /* 0x000fca00078e0011 */
[----:B------:R-:W1:Y:S08]  /*0660*/  LDC R0, c[0x0][0x630] ;  /* 0x00018c00ff007b82 */ /* 0x000e700000000800 */
[----:B------:R-:W2:Y:S01]  /*0670*/  LDC.64 R20, c[0x0][0x620] ;  /* 0x00018800ff147b82 */ /* 0x000ea20000000a00 */
[----:B0-----:R-:W-:-:S04]  /*0680*/  ISETP.NE.U32.AND P0, PT, R14, RZ, PT ;  /* 0x000000ff0e00720c */ /* 0x001fc80003f05070 */
[----:B------:R-:W-:-:S13]  /*0690*/  ISETP.NE.AND.EX P0, PT, R15, RZ, PT, P0 ;  /* 0x000000ff0f00720c */ /* 0x000fda0003f05300 */
[----:B-12---:R-:W-:Y:S05]  /*06a0*/  @!P0 BRA `(.L_x_5) ;  /* 0x0000000000288947 */ /* 0x006fea0003800000 */
[----:B------:R-:W0:Y:S02]  /*06b0*/  LDC R11, c[0x0][0x634] ;  /* 0x00018d00ff0b7b82 */ /* 0x000e240000000800 */
[----:B0-----:R-:W-:-:S05]  /*06c0*/  IADD3 R11, P0, R16, R11, RZ ;  /* 0x0000000b100b7210 */ /* 0x001fca0007f1e0ff */
[----:B------:R-:W-:-:S04]  /*06d0*/  IMAD.X R13, RZ, RZ, R17, P0 ;  /* 0x000000ffff0d7224 */ /* 0x000fc800000e0611 */
[----:B------:R-:W-:-:S04]  /*06e0*/  IMAD.WIDE.U32 R6, R13, R14, RZ ;  /* 0x0000000e0d067225 */ /* 0x000fc800078e00ff */
[----:B------:R-:W-:-:S04]  /*06f0*/  IMAD.WIDE.U32 R8, P0, R11, R15, R6 ;  /* 0x0000000f0b087225 */ /* 0x000fc80007800006 */
[----:B------:R-:W-:-:S04]  /*0700*/  IMAD.WIDE.U32 R6, R11, R14, RZ ;  /* 0x0000000e0b067225 */ /* 0x000fc800078e00ff */
[----:B------:R-:W-:Y:S01]  /*0710*/  IMAD.X R11, RZ, RZ, RZ, P0 ;  /* 0x000000ffff0b7224 */ /* 0x000fe200000e06ff */
[----:B------:R-:W-:Y:S01]  /*0720*/  IADD3 RZ, P0, R7, R8, RZ ;  /* 0x0000000807ff7210 */ /* 0x000fe20007f1e0ff */
[----:B------:R-:W-:-:S04]  /*0730*/  IMAD.MOV.U32 R10, RZ, RZ, R9 ;  /* 0x000000ffff0a7224 */ /* 0x000fc800078e0009 */
[----:B------:R-:W-:-:S08]  /*0740*/  IMAD.WIDE.U32.X R6, R13, R15, R10, P0 ;  /* 0x0000000f0d067225 */ /* 0x000fd000000e040a */
.L_x_5:
[-CC-:B------:R-:W-:Y:S01]  /*0750*/  SHF.R.U64 R137, R6, R0.reuse, R7.reuse ;  /* 0x0000000006897219 */ /* 0x180fe20000001207 */
[----:B------:R-:W0:Y:S01]  /*0760*/  LDC R10, c[0x0][0x618] ;  /* 0x00018600ff0a7b82 */ /* 0x000e220000000800 */
[----:B------:R-:W-:Y:S01]  /*0770*/  SHF.R.U32.HI R5, RZ, R0, R7 ;  /* 0x00000000ff057219 */ /* 0x000fe20000011607 */
[----:B------:R-:W-:Y:S01]  /*0780*/  ULDC UR4, c[0x0][0x150] ;  /* 0x0000540000047ab9 */ /* 0x000fe20000000800 */
[----:B------:R-:W-:Y:S02]  /*0790*/  IADD3 R9, P0, RZ, -R137, RZ ;  /* 0x80000089ff097210 */ /* 0x000fe40007f1e0ff */
[----:B------:R-:W-:-:S03]  /*07a0*/  I2FP.F32.U32 R0, R4 ;  /* 0x0000000400007245 */ /* 0x000fc60000201000 */
[----:B------:R-:W1:Y:S01]  /*07b0*/  LDC.64 R28, c[0x0][0x640] ;  /* 0x00019000ff1c7b82 */ /* 0x000e620000000a00 */
[----:B------:R-:W-:Y:S02]  /*07c0*/  IMAD.X R11, RZ, RZ, ~R5, P0 ;  /* 0x000000ffff0b7224 */ /* 0x000fe400000e0e05 */
[----:B------:R-:W-:Y:S01]  /*07d0*/  FMUL R0, R0, UR4 ;  /* 0x0000000400007c20 */ /* 0x000fe20008400000 */
[----:B------:R-:W-:Y:S01]  /*07e0*/  IMAD.WIDE.U32 R6, R9, R20, R16 ;  /* 0x0000001409067225 */ /* 0x000fe200078e0010 */
[----:B------:R-:W-:-:S03]  /*07f0*/  ULDC UR4, c[0x0][0x154] ;  /* 0x0000550000047ab9 */ /* 0x000fc60000000800 */
[----:B------:R-:W-:Y:S01]  /*0800*/  IMAD R8, R11, R20, RZ ;  /* 0x000000140b087224 */ /* 0x000fe200078e02ff */
[----:B------:R-:W2:Y:S01]  /*0810*/  LDC R5, c[0x0][0x144] ;  /* 0x00005100ff057b82 */ /* 0x000ea20000000800 */
[----:B------:R-:W3:Y:S02]  /*0820*/  F2I.U32.TRUNC.NTZ R0, R0 ;  /* 0x0000000000007305 */ /* 0x000ee4000020f000 */
[----:B------:R-:W-:-:S04]  /*0830*/  IMAD R9, R9, R21, R8 ;  /* 0x0000001509097224 */ /* 0x000fc800078e0208 */
[----:B------:R-:W-:Y:S01]  /*0840*/  IMAD.IADD R7, R7, 0x1, R9 ;  /* 0x0000000107077824 */ /* 0x000fe200078e0209 */
[----:B------:R-:W4:Y:S01]  /*0850*/  LDC R12, c[0x0][0x608] ;  /* 0x00018200ff0c7b82 */ /* 0x000f220000000800 */
[----:B------:R-:W-:-:S03]  /*0860*/  IMAD.MOV.U32 R9, RZ, RZ, -0x1 ;  /* 0xffffffffff097424 */ /* 0x000fc600078e00ff */
[-CC-:B0-----:R-:W-:Y:S02]  /*0870*/  SHF.R.U64 R20, R6, R10.reuse, R7.reuse ;  /* 0x0000000a06147219 */ /* 0x181fe40000001207 */
[----:B------:R-:W-:Y:S02]  /*0880*/  I2FP.F32.U32 R6, R3 ;  /* 0x0000000300067245 */ /* 0x000fe40000201000 */
[----:B------:R-:W0:Y:S01]  /*0890*/  LDC R26, c[0x0][0x658] ;  /* 0x00019600ff1a7b82 */ /* 0x000e220000000800 */
[----:B-1----:R-:W-:Y:S01]  /*08a0*/  ISETP.NE.U32.AND P0, PT, R28, RZ, PT ;  /* 0x000000ff1c00720c */ /* 0x002fe20003f05070 */
[----:B---3--:R-:W-:Y:S01]  /*08b0*/  IMAD.MOV R8, RZ, RZ, -R0 ;  /* 0x000000ffff087224 */ /* 0x008fe200078e0a00 */
[----:B------:R-:W-:Y:S01]  /*08c0*/  SHF.R.U32.HI R7, RZ, R10, R7 ;  /* 0x0000000aff077219 */ /* 0x000fe20000011607 */
[----:B------:R-:W-:Y:S01]  /*08d0*/  FMUL R6, R6, UR4 ;  /* 0x0000000406067c20 */ /* 0x000fe20008400000 */
[----:B------:R-:W-:-:S03]  /*08e0*/  ISETP.NE.AND.EX P0, PT, R29, RZ, PT, P0 ;  /* 0x000000ff1d00720c */ /* 0x000fc60003f05300 */
[----:B------:R-:W1:Y:S01]  /*08f0*/  LDC R14, c[0x0][0x148] ;  /* 0x00005200ff0e7b82 */ /* 0x000e620000000800 */
[----:B--2---:R-:W-:-:S07]  /*0900*/  IMAD R0, R5, R8, R4 ;  /* 0x0000000805007224 */ /* 0x004fce00078e0204 */
[----:B------:R-:W2:Y:S01]  /*0910*/  LDC R24, c[0x0][0x600] ;  /* 0x00018000ff187b82 */ /* 0x000ea20000000800 */
[-CC-:B----4-:R-:W-:Y:S02]  /*0920*/  SHF.R.U64 R30, R20, R12.reuse, R7.reuse ;  /* 0x0000000c141e7219 */ /* 0x190fe40000001207 */
[----:B------:R-:W-:Y:S01]  /*0930*/  SHF.R.U32.HI R5, RZ, R12, R7 ;  /* 0x0000000cff057219 */ /* 0x000fe20000011607 */
[----:B------:R-:W-:Y:S01]  /*0940*/  IMAD.MOV.U32 R7, RZ, RZ, 0x1 ;  /* 0x00000001ff077424 */ /* 0x000fe200078e00ff */
[----:B------:R3:W4:Y:S03]  /*0950*/  F2I.U32.TRUNC.NTZ R12, R6 ;  /* 0x00000006000c7305 */ /* 0x000726000020f000 */
[----:B------:R-:W1:Y:S01]  /*0960*/  LDC R15, c[0x0][0x648] ;  /* 0x00019200ff0f7b82 */ /* 0x000e620000000800 */
[-C--:B0-----:R-:W-:Y:S02]  /*0970*/  SHF.L.U32 R4, R9, R26.reuse, RZ ;  /* 0x0000001a09047219 */ /* 0x081fe400000006ff */
[----:B------:R-:W-:-:S02]  /*0980*/  SHF.R.U64 R32, R30, R26, R5 ;  /* 0x0000001a1e207219 */ /* 0x000fc40000001205 */
[----:B------:R-:W-:Y:S02]  /*0990*/  LOP3.LUT R11, RZ, R4, RZ, 0x33, !PT ;  /* 0x00000004ff0b7212 */ /* 0x000fe400078e33ff */
[-C--:B------:R-:W-:Y:S01]  /*09a0*/  SHF.R.U32.HI R5, RZ, R26.reuse, R5 ;  /* 0x0000001aff057219 */ /* 0x080fe20000011605 */
[----:B------:R-:W0:Y:S01]  /*09b0*/  LDC R21, c[0x0][0x638] ;  /* 0x00018e00ff157b82 */ /* 0x000e220000000800 */
[----:B------:R-:W-:Y:S01]  /*09c0*/  SHF.L.U32 R10, R7, R26, RZ ;  /* 0x0000001a070a7219 */ /* 0x000fe200000006ff */
[----:B------:R-:W-:-:S06]  /*09d0*/  IMAD.MOV.U32 R4, RZ, RZ, R32 ;  /* 0x000000ffff047224 */ /* 0x000fcc00078e0020 */
[----:B------:R-:W0:Y:S01]  /*09e0*/  LDC R140, c[0x0][0x610] ;  /* 0x00018400ff8c7b82 */ /* 0x000e220000000800 */
[----:B---34-:R-:W-:Y:S05]  /*09f0*/  @!P0 BRA `(.L_x_6) ;  /* 0x0000000000288947 */ /* 0x018fea0003800000 */
[----:B------:R-:W3:Y:S02]  /*0a00*/  LDC R9, c[0x0][0x64c] ;  /* 0x00019300ff097b82 */ /* 0x000ee40000000800 */
[----:B---3--:R-:W-:-:S05]  /*0a10*/  IADD3 R9, P0, R32, R9, RZ ;  /* 0x0000000920097210 */ /* 0x008fca0007f1e0ff */
        /* <DEDUP_REMOVED lines=8> */
.L_x_6:
[----:B-1----:R-:W-:Y:S01]  /*0aa0*/  SHF.R.U64 R4, R4, R15, R5 ;  /* 0x0000000f04047219 */ /* 0x002fe20000001205 */
[----:B--2---:R-:W-:Y:S01]  /*0ab0*/  VIADD R5, R24, 0xffffffff ;  /* 0xffffffff18057836 */ /* 0x004fe20000000000 */
[----:B------:R-:W-:Y:S01]  /*0ac0*/  LOP3.LUT R11, R30, R11, RZ, 0xc0, !PT ;  /* 0x0000000b1e0b7212 */ /* 0x000fe200078ec0ff */
[----:B------:R-:W-:Y:S02]  /*0ad0*/  IMAD.MOV R12, RZ, RZ, -R12 ;  /* 0x000000ffff0c7224 */ /* 0x000fe400078e0a0c */
[----:B------:R-:W-:Y:S01]  /*0ae0*/  IMAD.MOV R6, RZ, RZ, -R4 ;  /* 0x000000ffff067224 */ /* 0x000fe200078e0a04 */
[----:B------:R-:W-:Y:S01]  /*0af0*/  LOP3.LUT R5, R20, R5, RZ, 0xc0, !PT ;  /* 0x0000000514057212 */ /* 0x000fe200078ec0ff */
[----:B------:R-:W-:Y:S02]  /*0b00*/  @P3 IMAD R0, R14, R12, R3 ;  /* 0x0000000c0e003224 */ /* 0x000fe400078e0203 */
[----:B------:R-:W-:Y:S02]  /*0b10*/  IMAD R11, R10, R4, R11 ;  /* 0x000000040a0b7224 */ /* 0x000fe400078e020b */
[----:B0-----:R-:W-:-:S02]  /*0b20*/  IMAD R3, R6, R21, R32 ;  /* 0x0000001506037224 */ /* 0x001fc400078e0220 */
[----:B------:R-:W-:Y:S02]  /*0b30*/  IMAD R140, R11, R140, R0 ;  /* 0x0000008c0b8c7224 */ /* 0x000fe400078e0200 */
[----:B------:R-:W-:Y:S02]  /*0b40*/  IMAD R3, R3, R24, R5 ;  /* 0x0000001803037224 */ /* 0x000fe400078e0205 */
[----:B------:R-:W-:-:S03]  /*0b50*/  IMAD.MOV.U32 R0, RZ, RZ, 0x1 ;  /* 0x00000001ff007424 */ /* 0x000fc600078e00ff */
[----:B------:R-:W-:Y:S02]  /*0b60*/  SEL R139, R3, R140, !P3 ;  /* 0x0000008c038b7207 */ /* 0x000fe40005800000 */
[----:B------:R-:W-:-:S07]  /*0b70*/  SEL R140, R140, R3, !P3 ;  /* 0x000000038c8c7207 */ /* 0x000fce0005800000 */
.L_x_4:
[----:B------:R-:W-:-:S08]  /*0b80*/  NOP ;  /* 0x0000000000007918 */ /* 0x000fd00000000000 */
[----:B------:R-:W0:Y:S02]  /*0b90*/  USETMAXREG.TRY_ALLOC.CTAPOOL UP0, 0xe8 ;  /* 0x000000e8000079c8 */ /* 0x000e240008000600 */
[----:B0-----:R-:W-:-:S13]  /*0ba0*/  PLOP3.LUT P0, PT, PT, PT, UP0, 0x80, 0x0 ;  /* 0x000000000000781c */ /* 0x001fda0003f0f008 */
[----:B------:R-:W-:Y:S05]  /*0bb0*/  @!P0 BRA `(.L_x_4) ;  /* 0xfffffffc00f08947 */ /* 0x000fea000383ffff */
[----:B------:R-:W-:Y:S01]  /*0bc0*/  ULDC.64 UR4, c[0x0][0x598] ;  /* 0x0001660000047ab9 */ /* 0x000fe20000000a00 */
[----:B------:R-:W-:Y:S01]  /*0bd0*/  ULDC.64 UR36, c[0x0][0x208] ;  /* 0x0000820000247ab9 */ /* 0x000fe20000000a00 */
[----:B------:R-:W-:-:S04]  /*0be0*/  ISETP.NE.U32.AND P0, PT, RZ, UR4, PT ;  /* 0x00000004ff007c0c */ /* 0x000fc8000bf05070 */
[----:B------:R-:W-:-:S13]  /*0bf0*/  ISETP.NE.AND.EX P0, PT, RZ, UR5, PT, P0 ;  /* 0x00000005ff007c0c */ /* 0x000fda000bf05300 */
[----:B------:R-:W-:Y:S05]  /*0c00*/  @!P0 BRA `(.L_x_7) ;  /* 0x00000000001c8947 */ /* 0x000fea0003800000 */
[----:B------:R-:W0:Y:S02]  /*0c10*/  LDC.64 R4, c[0x0][0x598] ;  /* 0x00016600ff047b82 */ /* 0x000e240000000a00 */
[----:B0-----:R-:W2:Y:S02]  /*0c20*/  LDG.E.64 R4, desc[UR36][R4.64] ;  /* 0x0000002404047981 */ /* 0x001ea4000c1e1b00 */
[----:B--2---:R-:W-:-:S04]  /*0c30*/  ISETP.NE.U32.AND P0, PT, R4, RZ, PT ;  /* 0x000000ff0400720c */ /* 0x004fc80003f05070 */
[----:B------:R-:W-:-:S13]  /*0c40*/  ISETP.NE.AND.EX P0, PT, R5, RZ, PT, P0 ;  /* 0x000000ff0500720c */ /* 0x000fda0003f05300 */
[----:B------:R-:W-:Y:S05]  /*0c50*/  @!P0 BRA `(.L_x_7) ;  /* 0x0000000000088947 */ /* 0x000fea0003800000 */
[----:B------:R0:W5:Y:S01]  /*0c60*/  LD.E R23, desc[UR36][R4.64] ;  /* 0x0000002404177980 */ /* 0x000162000c101900 */
[----:B------:R-:W-:Y:S05]  /*0c70*/  BRA `(.L_x_8) ;  /* 0x0000000000247947 */ /* 0x000fea0003800000 */
.L_x_7:
[----:B------:R-:W-:Y:S02]  /*0c80*/  ULDC.64 UR4, c[0x0][0x588] ;  /* 0x0001620000047ab9 */ /* 0x000fe40000000a00 */
[----:B------:R-:W-:-:S04]  /*0c90*/  ISETP.NE.U32.AND P0, PT, RZ, UR4, PT ;  /* 0x00000004ff007c0c */ /* 0x000fc8000bf05070 */
[----:B------:R-:W-:-:S13]  /*0ca0*/  ISETP.NE.AND.EX P0, PT, RZ, UR5, PT, P0 ;  /* 0x00000005ff007c0c */ /* 0x000fda000bf05300 */
[----:B------:R-:W-:Y:S05]  /*0cb0*/  @!P0 BRA `(.L_x_9) ;  /* 0x00000000000c8947 */ /* 0x000fea0003800000 */
[----:B------:R-:W0:Y:S02]  /*0cc0*/  LDC.64 R4, c[0x0][0x588] ;  /* 0x00016200ff047b82 */ /* 0x000e240000000a00 */
[----:B0-----:R1:W5:Y:S01]  /*0cd0*/  LDG.E R23, desc[UR36][R4.64] ;  /* 0x0000002404177981 */ /* 0x001362000c1e1900 */
[----:B------:R-:W-:Y:S05]  /*0ce0*/  BRA `(.L_x_8) ;  /* 0x0000000000087947 */ /* 0x000fea0003800000 */
.L_x_9:
[----:B------:R-:W-:Y:S02]  /*0cf0*/  ULDC UR4, c[0x0][0x580] ;  /* 0x0001600000047ab9 */ /* 0x000fe40000000800 */
[----:B------:R-:W-:-:S07]  /*0d00*/  IMAD.U32 R23, RZ, RZ, UR4 ;  /* 0x00000004ff177e24 */ /* 0x000fce000f8e00ff */
.L_x_8:
[----:B------:R-:W-:Y:S02]  /*0d10*/  ULDC.64 UR4, c[0x0][0x5a0] ;  /* 0x0001680000047ab9 */ /* 0x000fe40000000a00 */
[----:B------:R-:W-:-:S04]  /*0d20*/  ISETP.NE.U32.AND P0, PT, RZ, UR4, PT ;  /* 0x00000004ff007c0c */ /* 0x000fc8000bf05070 */
[----:B------:R-:W-:-:S13]  /*0d30*/  ISETP.NE.AND.EX P0, PT, RZ, UR5, PT, P0 ;  /* 0x00000005ff007c0c */ /* 0x000fda000bf05300 */
[----:B------:R-:W-:Y:S05]  /*0d40*/  @!P0 BRA `(.L_x_10) ;  /* 0x00000000001c8947 */ /* 0x000fea0003800000 */
[----:B01----:R-:W0:Y:S02]  /*0d50*/  LDC.64 R4, c[0x0][0x5a0] ;  /* 0x00016800ff047b82 */ /* 0x003e240000000a00 */
[----:B0-----:R-:W2:Y:S02]  /*0d60*/  LDG.E.64 R4, desc[UR36][R4.64] ;  /* 0x0000002404047981 */ /* 0x001ea4000c1e1b00 */
[----:B--2---:R-:W-:-:S04]  /*0d70*/  ISETP.NE.U32.AND P0, PT, R4, RZ, PT ;  /* 0x000000ff0400720c */ /* 0x004fc80003f05070 */
[----:B------:R-:W-:-:S13]  /*0d80*/  ISETP.NE.AND.EX P0, PT, R5, RZ, PT, P0 ;  /* 0x000000ff0500720c */ /* 0x000fda0003f05300 */
[----:B------:R-:W-:Y:S05]  /*0d90*/  @!P0 BRA `(.L_x_10) ;  /* 0x0000000000088947 */ /* 0x000fea0003800000 */
[----:B------:R0:W5:Y:S01]  /*0da0*/  LD.E R136, desc[UR36][R4.64] ;  /* 0x0000002404887980 */ /* 0x000162000c101900 */
[----:B------:R-:W-:Y:S05]  /*0db0*/  BRA `(.L_x_11) ;  /* 0x0000000000247947 */ /* 0x000fea0003800000 */
.L_x_10:
[----:B------:R-:W-:Y:S02]  /*0dc0*/  ULDC.64 UR4, c[0x0][0x590] ;  /* 0x0001640000047ab9 */ /* 0x000fe40000000a00 */
[----:B------:R-:W-:-:S04]  /*0dd0*/  ISETP.NE.U32.AND P0, PT, RZ, UR4, PT ;  /* 0x00000004ff007c0c */ /* 0x000fc8000bf05070 */
[----:B------:R-:W-:-:S13]  /*0de0*/  ISETP.NE.AND.EX P0, PT, RZ, UR5, PT, P0 ;  /* 0x00000005ff007c0c */ /* 0x000fda000bf05300 */
[----:B------:R-:W-:Y:S05]  /*0df0*/  @!P0 BRA `(.L_x_12) ;  /* 0x00000000000c8947 */ /* 0x000fea0003800000 */
[----:B01----:R-:W0:Y:S02]  /*0e00*/  LDC.64 R4, c[0x0][0x590] ;  /* 0x00016400ff047b82 */ /* 0x003e240000000a00 */
[----:B0-----:R1:W5:Y:S01]  /*0e10*/  LDG.E R136, desc[UR36][R4.64] ;  /* 0x0000002404887981 */ /* 0x001362000c1e1900 */
[----:B------:R-:W-:Y:S05]  /*0e20*/  BRA `(.L_x_11) ;  /* 0x0000000000087947 */ /* 0x000fea0003800000 */
.L_x_12:
[----:B------:R-:W-:Y:S02]  /*0e30*/  ULDC UR4, c[0x0][0x584] ;  /* 0x0001610000047ab9 */ /* 0x000fe40000000800 */
[----:B------:R-:W-:-:S07]  /*0e40*/  IMAD.U32 R136, RZ, RZ, UR4 ;  /* 0x00000004ff887e24 */ /* 0x000fce000f8e00ff */
.L_x_11:
[----:B------:R-:W-:-:S13]  /*0e50*/  LOP3.LUT P0, RZ, R0, 0xff, RZ, 0xc0, !PT ;  /* 0x000000ff00ff7812 */ /* 0x000fda000780c0ff */
[----:B------:R-:W-:Y:S05]  /*0e60*/  @!P0 EXIT ;  /* 0x000000000000894d */ /* 0x000fea0003800000 */
[----:B------:R-:W-:Y:S01]  /*0e70*/  ULDC UR4, c[0x0][0x28c] ;  /* 0x0000a30000047ab9 */ /* 0x000fe20000000800 */
[----:B------:R-:W-:Y:S01]  /*0e80*/  LOP3.LUT R138, R19, 0x1, RZ, 0xfc, !PT ;  /* 0x00000001138a7812 */ /* 0x000fe200078efcff */
[----:B------:R-:W-:Y:S01]  /*0e90*/  UIADD3 UR4, UR4, 0x7f, URZ ;  /* 0x0000007f04047890 */ /* 0x000fe2000fffe03f */
[----:B------:R-:W-:Y:S01]  /*0ea0*/  UMOV UR38, URZ ;  /* 0x0000003f00267c82 */ /* 0x000fe20008000000 */
[----:B------:R-:W-:Y:S02]  /*0eb0*/  UMOV UR39, URZ ;  /* 0x0000003f00277c82 */ /* 0x000fe40008000000 */
[----:B------:R-:W-:-:S04]  /*0ec0*/  USHF.R.S32.HI UR5, URZ, 0x1f, UR4 ;  /* 0x0000001f3f057899 */ /* 0x000fc80008011404 */
[----:B------:R-:W-:-:S04]  /*0ed0*/  ULEA.HI UR5, UR5, UR4, URZ, 0x7 ;  /* 0x0000000405057291 */ /* 0x000fc8000f8f383f */
[----:B------:R-:W-:-:S12]  /*0ee0*/  USHF.R.S32.HI UR40, URZ, 0x7, UR5 ;  /* 0x000000073f287899 */ /* 0x000fd80008011405 */
.L_x_254:
[----:B------:R-:W-:Y:S01]  /*0ef0*/  LOP3.LUT R0, R18, 0x80, RZ, 0xc0, !PT ;  /* 0x0000008012007812 */ /* 0x000fe200078ec0ff */
[----:B--2---:R-:W2:Y:S01]  /*0f00*/  S2UR UR7, SR_CgaCtaId ;  /* 0x00000000000779c3 */ /* 0x004ea20000008800 */
[----:B------:R-:W-:Y:S02]  /*0f10*/  UMOV UR6, 0x400 ;  /* 0x0000040000067882 */ /* 0x000fe40000000000 */
[----:B------:R-:W-:-:S06]  /*0f20*/  SHF.R.U32.HI R0, RZ, 0x7, R0 ;  /* 0x00000007ff007819 */ /* 0x000fcc0000011600 */
[----:B---3--:R-:W3:Y:S01]  /*0f30*/  SHFL.IDX PT, R0, R0, RZ, 0x1f ;  /* 0x00001fff00007589 */ /* 0x008ee200000e0000 */
[----:B--2---:R-:W-:Y:S01]  /*0f40*/  ULEA UR42, UR7, UR6, 0x18 ;  /* 0x00000006072a7291 */ /* 0x004fe2000f8ec03f */
[----:B---3--:R-:W-:-:S13]  /*0f50*/  R2UR UR4, R0 ;  /* 0x00000000000472ca */ /* 0x008fda00000e0000 */
[----:B------:R-:W-:-:S04]  /*0f60*/  ULEA.HI UR5, UR4, UR4, URZ, 0x1 ;  /* 0x0000000404057291 */ /* 0x000fc8000f8f083f */
[----:B------:R-:W-:-:S04]  /*0f70*/  ULOP3.LUT UR5, UR5, 0x7fffe, URZ, 0xc0, !UPT ;  /* 0x0007fffe05057892 */ /* 0x000fc8000f8ec03f */
[----:B------:R-:W-:-:S03]  /*0f80*/  UIADD3 UR5, UR4, -UR5, URZ ;  /* 0x8000000504057290 */ /* 0x000fc6000fffe03f */
[----:B------:R-:W-:Y:S01]  /*0f90*/  ULDC UR4, c[0x0][0x28c] ;  /* 0x0000a30000047ab9 */ /* 0x000fe20000000800 */
[----:B------:R-:W-:Y:S01]  /*0fa0*/  ULEA UR5, UR5, UR42, 0xd ;  /* 0x0000002a05057291 */ /* 0x000fe2000f8e683f */
[----:B------:R-:W-:-:S03]  /*0fb0*/  ISETP.LT.AND P0, PT, RZ, UR4, PT ;  /* 0x00000004ff007c0c */ /* 0x000fc6000bf01270 */
[----:B------:R-:W-:-:S04]  /*0fc0*/  UIADD3 UR5, UR5, 0x100, URZ ;  /* 0x0000010005057890 */ /* 0x000fc8000fffe03f */
[----:B------:R-:W-:-:S04]  /*0fd0*/  USHF.R.U32.HI UR5, URZ, 0x4, UR5 ;  /* 0x000000043f057899 */ /* 0x000fc80008011605 */
[----:B------:R-:W-:Y:S02]  /*0fe0*/  ULOP3.LUT UR41, UR5, 0x3fff, URZ, 0xc0, !UPT ;  /* 0x00003fff05297892 */ /* 0x000fe4000f8ec03f */
[----:B-1--4-:R-:W-:Y:S10]  /*0ff0*/  @P0 BRA `(.L_x_13) ;  /* 0x0000000000400947 */ /* 0x012ff40003800000 */
[----:B------:R-:W-:Y:S01]  /*1000*/  MOV R0, 0x0 ;  /* 0x0000000000007802 */ /* 0x000fe20000000f00 */
[----:B------:R-:W-:Y:S01]  /*1010*/  ULDC.64 UR4, c[0x4][0x68] ;  /* 0x01001a0000047ab9 */ /* 0x000fe20000000a00 */
[----:B------:R-:W-:Y:S01]  /*1020*/  ULDC.64 UR6, c[0x4][0x8] ;  /* 0x0100020000067ab9 */ /* 0x000fe20000000a00 */
[----:B01----:R-:W-:Y:S01]  /*1030*/  IMAD.U32 R4, RZ, RZ, UR4 ;  /* 0x00000004ff047e24 */ /* 0x003fe2000f8e00ff */
[----:B------:R0:W1:Y:S01]  /*1040*/  LDC.64 R14, c[0x4][R0] ;  /* 0x01000000000e7b82 */ /* 0x0000620000000a00 */
[----:B------:R-:W-:Y:S01]  /*1050*/  IMAD.U32 R5, RZ, RZ, UR5 ;  /* 0x00000005ff057e24 */ /* 0x000fe2000f8e00ff */
[----:B------:R-:W-:Y:S01]  /*1060*/  ULDC.64 UR4, c[0x4][0x70] ;  /* 0x01001c0000047ab9 */ /* 0x000fe20000000a00 */
[----:B------:R-:W-:Y:S02]  /*1070*/  IMAD.U32 R10, RZ, RZ, UR6 ;  /* 0x00000006ff0a7e24 */ /* 0x000fe4000f8e00ff */
[----:B------:R-:W-:Y:S02]  /*1080*/  IMAD.U32 R6, RZ, RZ, UR4 ;  /* 0x00000004ff067e24 */ /* 0x000fe4000f8e00ff */
[----:B------:R-:W-:-:S02]  /*1090*/  IMAD.U32 R7, RZ, RZ, UR5 ;  /* 0x00000005ff077e24 */ /* 0x000fc4000f8e00ff */
[----:B------:R-:W-:Y:S02]  /*10a0*/  IMAD.U32 R11, RZ, RZ, UR7 ;  /* 0x00000007ff0b7e24 */ /* 0x000fe4000f8e00ff */
[----:B------:R-:W-:Y:S02]  /*10b0*/  IMAD.MOV.U32 R8, RZ, RZ, 0x1e1 ;  /* 0x000001e1ff087424 */ /* 0x000fe400078e00ff */
[----:B------:R-:W-:Y:S02]  /*10c0*/  IMAD.MOV.U32 R12, RZ, RZ, 0x1 ;  /* 0x00000001ff0c7424 */ /* 0x000fe400078e00ff */
[----:B0-----:R-:W-:-:S07]  /*10d0*/  IMAD.MOV.U32 R13, RZ, RZ, RZ ;  /* 0x000000ffff0d7224 */ /* 0x001fce00078e00ff */
[----:B------:R-:W-:-:S07]  /*10e0*/  LEPC R20, `(.L_x_13) ;  /* 0x000000001014794e */ /* 0x000fce0000000000 */
[----:B-1---5:R-:W-:Y:S05]  /*10f0*/  CALL.ABS.NOINC R14 ;  /* 0x000000000e007343 */ /* 0x022fea0003c00000 */
.L_x_13:
[----:B------:R-:W-:-:S13]  /*1100*/  ISETP.NE.AND P0, PT, R138, 0x3, PT ;  /* 0x000000038a00780c */ /* 0x000fda0003f05270 */
[----:B------:R-:W-:Y:S05]  /*1110*/  @!P0 BRA `(.L_x_14) ;  /* 0x0000000000048947 */ /* 0x000fea0003800000 */
[----:B------:R-:W-:Y:S01]  /*1120*/  BPT.TRAP 0x1 ;  /* 0x000000040000795c */ /* 0x000fe20000300000 */
.L_x_14:
[----:B------:R-:W-:Y:S02]  /*1130*/  IMAD.U32 R3, RZ, RZ, UR39 ;  /* 0x00000027ff037e24 */ /* 0x000fe4000f8e00ff */
[----:B------:R-:W-:-:S03]  /*1140*/  IMAD.U32 R0, RZ, RZ, UR38 ;  /* 0x00000026ff007e24 */ /* 0x000fc6000f8e00ff */
[----:B------:R-:W-:Y:S02]  /*1150*/  LEA R3, R3, UR42, 0x3 ;  /* 0x0000002a03037c11 */ /* 0x000fe4000f8e18ff */
[----:B------:R-:W-:-:S04]  /*1160*/  SHF.L.U32 R0, R0, 0x1f, RZ ;  /* 0x0000001f00007819 */ /* 0x000fc800000006ff */
[----:B------:R2:W3:Y:S01]  /*1170*/  SYNCS.PHASECHK.TRANS64.TRYWAIT P1, [R3+URZ], R0 ;  /* 0x00000000030075a7 */ /* 0x0004e2000802017f */
[----:B------:R-:W-:Y:S05]  /*1180*/  @!P0 BRA `(.L_x_15) ;  /* 0x0000000000048947 */ /* 0x000fea0003800000 */
[----:B------:R-:W-:Y:S01]  /*1190*/  BPT.TRAP 0x1 ;  /* 0x000000040000795c */ /* 0x000fe20000300000 */
.L_x_15:
[----:B---3--:R-:W-:Y:S05]  /*11a0*/  @P1 BRA `(.L_x_16) ;  /* 0x0000000000081947 */ /* 0x008fea0003800000 */
[----:B------:R-:W3:Y:S02]  /*11b0*/  SYNCS.PHASECHK.TRANS64.TRYWAIT P1, [R3+URZ], R0 ;  /* 0x00000000030075a7 */ /* 0x000ee4000802017f */
[----:B---3--:R-:W-:Y:S05]  /*11c0*/  @!P1 BRA `(.L_x_17) ;  /* 0x000000c400089947 */ /* 0x008fea0003800000 */
.L_x_16:
[----:B------:R-:W-:-:S04]  /*11d0*/  UISETP.LT.AND UP0, UPT, UR40, 0x1, UPT ;  /* 0x000000012800788c */ /* 0x000fc8000bf01270 */
[----:B------:R-:W-:-:S04]  /*11e0*/  USEL UR4, UR40, 0x1, UP0 ;  /* 0x0000000128047887 */ /* 0x000fc80008000000 */
[----:B------:R-:W-:-:S06]  /*11f0*/  UIADD3 UR4, UR40, -UR4, URZ ;  /* 0x8000000428047290 */ /* 0x000fcc000fffe03f */
[----:B--23--:R-:W-:Y:S01]  /*1200*/  IMAD.U32 R0, RZ, RZ, UR4 ;  /* 0x00000004ff007e24 */ /* 0x00cfe2000f8e00ff */
[----:B------:R-:W-:Y:S05]  /*1210*/  WARPSYNC.ALL ;  /* 0x0000000000007948 */ /* 0x000fea0003800000 */
[----:B------:R-:W-:Y:S01]  /*1220*/  ISETP.GE.AND P1, PT, R0, 0x1, PT ;  /* 0x000000010000780c */ /* 0x000fe20003f26270 */
[----:B------:R-:W-:Y:S01]  /*1230*/  UIADD3 UR5, UR42, 0x10100, URZ ;  /* 0x000101002a057890 */ /* 0x000fe2000fffe03f */
[----:B------:R-:W-:Y:S01]  /*1240*/  WARPGROUP.ARRIVE ;  /* 0x00000000000079c5 */ /* 0x000fe20000000000 */
[----:B------:R-:W-:Y:S02]  /*1250*/  ULOP3.LUT UR4, UR41, 0x10000, URZ, 0xfc, !UPT ;  /* 0x0001000029047892 */ /* 0x000fe4000f8efc3f */
[----:B------:R-:W-:-:S02]  /*1260*/  USHF.R.U32.HI UR5, URZ, 0x4, UR5 ;  /* 0x000000043f057899 */ /* 0x000fc40008011605 */
[----:B------:R-:W-:Y:S02]  /*1270*/  ULEA UR8, UR39, UR4, 0xb ;  /* 0x0000000427087291 */ /* 0x000fe4000f8e583f */
[----:B------:R-:W-:Y:S01]  /*1280*/  ULOP3.LUT UR5, UR5, 0x3fff, URZ, 0xc0, !UPT ;  /* 0x00003fff05057892 */ /* 0x000fe2000f8ec03f */
[----:B------:R-:W-:Y:S01]  /*1290*/  UMOV UR9, 0x40000040 ;  /* 0x4000004000097882 */ /* 0x000fe20000000000 */
[----:B------:R-:W-:Y:S02]  /*12a0*/  UMOV UR11, 0x40000040 ;  /* 0x40000040000b7882 */ /* 0x000fe40000000000 */
[----:B------:R-:W-:Y:S01]  /*12b0*/  ULOP3.LUT UR5, UR5, 0x10000, URZ, 0xfc, !UPT ;  /* 0x0001000005057892 */ /* 0x000fe2000f8efc3f */
[----:B------:R-:W-:Y:S01]  /*12c0*/  UMOV UR20, UR8 ;  /* 0x0000000800147c82 */ /* 0x000fe20008000000 */
[----:B------:R-:W-:Y:S02]  /*12d0*/  UMOV UR21, UR9 ;  /* 0x0000000900157c82 */ /* 0x000fe40008000000 */
[----:B------:R-:W-:Y:S01]  /*12e0*/  UIMAD UR6, UR39, 0xe00, UR5 ;  /* 0x00000e00270678a4 */ /* 0x000fe2000f8e0205 */
[----:B------:R-:W-:Y:S01]  /*12f0*/  UMOV UR23, 0x40000040 ;  /* 0x4000004000177882 */ /* 0x000fe20000000000 */
[----:B------:R-:W-:-:S02]  /*1300*/  UMOV UR24, UR8 ;  /* 0x0000000800187c82 */ /* 0x000fc40008000000 */
[----:B------:R-:W-:Y:S02]  /*1310*/  UIADD3 UR22, UR6, 0x100, URZ ;  /* 0x0000010006167890 */ /* 0x000fe4000fffe03f */
[----:B------:R-:W-:Y:S02]  /*1320*/  UIADD3 UR26, UR6, 0x200, URZ ;  /* 0x00000200061a7890 */ /* 0x000fe4000fffe03f */
[----:B------:R-:W-:Y:S01]  /*1330*/  UMOV UR10, UR6 ;  /* 0x00000006000a7c82 */ /* 0x000fe20008000000 */
[----:B------:R-:W-:Y:S01]  /*1340*/  UMOV UR25, UR9 ;  /* 0x0000000900197c82 */ /* 0x000fe20008000000 */
[----:B------:R-:W-:Y:S01]  /*1350*/  HGMMA.64x32x16.F32 R120, gdesc[UR8], RZ, !UPT, gsb0 ;  /* 0x00600000087879f0 */ /* 0x000fe2000c0008ff */
[----:B------:R-:W-:Y:S01]  /*1360*/  UMOV UR27, 0x40000040 ;  /* 0x40000040001b7882 */ /* 0x000fe20000000000 */
[----:B------:R-:W-:Y:S01]  /*1370*/  UIADD3 UR18, UR6, 0x300, URZ ;  /* 0x0000030006127890 */ /* 0x000fe2000fffe03f */
[----:B------:R-:W-:Y:S01]  /*1380*/  UMOV UR16, UR8 ;  /* 0x0000000800107c82 */ /* 0x000fe20008000000 */
[----:B------:R-:W-:Y:S01]  /*1390*/  UMOV UR17, UR9 ;  /* 0x0000000900117c82 */ /* 0x000fe20008000000 */
[----:B------:R-:W-:Y:S01]  /*13a0*/  UMOV UR19, 0x40000040 ;  /* 0x4000004000137882 */ /* 0x000fe20000000000 */
[----:B------:R-:W-:Y:S01]  /*13b0*/  UIADD3 UR14, UR6, 0x400, URZ ;  /* 0x00000400060e7890 */ /* 0x000fe2000fffe03f */
[----:B------:R-:W-:Y:S01]  /*13c0*/  UMOV UR12, UR8 ;  /* 0x00000008000c7c82 */ /* 0x000fe20008000000 */
[----:B------:R-:W-:Y:S01]  /*13d0*/  UMOV UR13, UR9 ;  /* 0x00000009000d7c82 */ /* 0x000fe20008000000 */
[----:B------:R-:W-:Y:S01]  /*13e0*/  UMOV UR15, 0x40000040 ;  /* 0x40000040000f7882 */ /* 0x000fe20000000000 */
[----:B------:R-:W-:-:S02]  /*13f0*/  UIADD3 UR7, UR6, 0x500, URZ ;  /* 0x0000050006077890 */ /* 0x000fc4000fffe03f */
[----:B------:R-:W-:Y:S01]  /*1400*/  UIADD3 UR10, UR6, 0x600, URZ ;  /* 0x00000600060a7890 */ /* 0x000fe2000fffe03f */
[----:B------:R-:W-:Y:S01]  /*1410*/  UMOV UR11, 0x40000040 ;  /* 0x40000040000b7882 */ /* 0x000fe20000000000 */
[----:B------:R-:W-:Y:S02]  /*1420*/  WARPGROUP.DEPBAR.LE gsb0, 0x0 ;  /* 0x00008000000079c5 */ /* 0x000fe40000010000 */
[----:B------:R-:W-:-:S06]  /*1430*/  WARPGROUP.ARRIVE ;  /* 0x00000000000079c5 */ /* 0x000fcc0000000000 */
[----:B------:R-:W-:Y:S01]  /*1440*/  HGMMA.64x32x16.F32 R104, gdesc[UR20], RZ, !UPT, gsb0 ;  /* 0x00600000146879f0 */ /* 0x000fe2000c0008ff */
        /* <DEDUP_REMOVED lines=15> */
[----:B------:R-:W-:Y:S01]  /*1540*/  UMOV UR12, UR8 ;  /* 0x00000008000c7c82 */ /* 0x000fe20008000000 */
[----:B------:R-:W-:Y:S01]  /*1550*/  UMOV UR13, UR9 ;  /* 0x00000009000d7c82 */ /* 0x000fe20008000000 */
[----:B------:R-:W-:Y:S01]  /*1560*/  UMOV UR14, UR7 ;  /* 0x00000007000e7c82 */ /* 0x000fe20008000000 */
[----:B------:R-:W-:Y:S01]  /*1570*/  UMOV UR15, 0x40000040 ;  /* 0x40000040000f7882 */ /* 0x000fe20000000000 */
[----:B------:R-:W-:Y:S01]  /*1580*/  UIADD3 UR7, UR6, 0x502, URZ ;  /* 0x0000050206077890 */ /* 0x000fe2000fffe03f */
[----:B------:R-:W-:Y:S02]  /*1590*/  WARPGROUP.DEPBAR.LE gsb0, 0x0 ;  /* 0x00008000000079c5 */ /* 0x000fe40000010000 */
[----:B------:R-:W-:-:S06]  /*15a0*/  WARPGROUP.ARRIVE ;  /* 0x00000000000079c5 */ /* 0x000fcc0000000000 */
[----:B------:R-:W-:Y:S01]  /*15b0*/  HGMMA.64x32x16.F32 R40, gdesc[UR12], RZ, !UPT, gsb0 ;  /* 0x006000000c2879f0 */ /* 0x000fe2000c0008ff */
[----:B------:R-:W-:Y:S01]  /*15c0*/  UMOV UR12, UR8 ;  /* 0x00000008000c7c82 */ /* 0x000fe20008000000 */
[----:B------:R-:W-:Y:S01]  /*15d0*/  UMOV UR13, UR9 ;  /* 0x00000009000d7c82 */ /* 0x000fe20008000000 */
[----:B------:R-:W-:Y:S01]  /*15e0*/  UMOV UR14, UR10 ;  /* 0x0000000a000e7c82 */ /* 0x000fe20008000000 */
[----:B------:R-:W-:Y:S01]  /*15f0*/  UMOV UR15, 0x40000040 ;  /* 0x40000040000f7882 */ /* 0x000fe20000000000 */
[----:B------:R-:W-:Y:S02]  /*1600*/  UIADD3 UR9, UR6, 0x602, URZ ;  /* 0x0000060206097890 */ /* 0x000fe4000fffe03f */
[----:B------:R-:W-:Y:S01]  /*1610*/  UIADD3 UR10, UR6, 0x706, URZ ;  /* 0x00000706060a7890 */ /* 0x000fe2000fffe03f */
[----:B------:R-:W-:Y:S02]  /*1620*/  WARPGROUP.DEPBAR.LE gsb0, 0x0 ;  /* 0x00008000000079c5 */ /* 0x000fe40000010000 */
[----:B------:R-:W-:-:S06]  /*1630*/  WARPGROUP.ARRIVE ;  /* 0x00000000000079c5 */ /* 0x000fcc0000000000 */
[----:B------:R-:W-:Y:S01]  /*1640*/  HGMMA.64x32x16.F32 R24, gdesc[UR12], RZ, !UPT, gsb0 ;  /* 0x006000000c1879f0 */ /* 0x000fe2000c0008ff */
[----:B------:R-:W-:Y:S02]  /*1650*/  UIADD3 UR12, UR8, 0x2, URZ ;  /* 0x00000002080c7890 */ /* 0x000fe4000fffe03f */
[----:B------:R-:W-:Y:S01]  /*1660*/  UIADD3 UR14, UR6, 0x2, URZ ;  /* 0x00000002060e7890 */ /* 0x000fe2000fffe03f */
[----:B------:R-:W-:Y:S01]  /*1670*/  UMOV UR13, 0x40000040 ;  /* 0x40000040000d7882 */ /* 0x000fe20000000000 */
[----:B------:R-:W-:Y:S01]  /*1680*/  UMOV UR15, 0x40000040 ;  /* 0x40000040000f7882 */ /* 0x000fe20000000000 */
[----:B------:R-:W-:Y:S02]  /*1690*/  UMOV UR25, UR13 ;  /* 0x0000000d00197c82 */ /* 0x000fe40008000000 */
[----:B------:R-:W-:Y:S01]  /*16a0*/  UMOV UR24, UR12 ;  /* 0x0000000c00187c82 */ /* 0x000fe20008000000 */
[----:B------:R-:W-:Y:S01]  /*16b0*/  UMOV UR20, UR12 ;  /* 0x0000000c00147c82 */ /* 0x000fe20008000000 */
[----:B------:R-:W-:Y:S01]  /*16c0*/  UMOV UR21, UR13 ;  /* 0x0000000d00157c82 */ /* 0x000fe20008000000 */
[----:B------:R-:W-:Y:S01]  /*16d0*/  UMOV UR16, UR12 ;  /* 0x0000000c00107c82 */ /* 0x000fe20008000000 */
[----:B------:R-:W-:Y:S01]  /*16e0*/  UMOV UR17, UR13 ;  /* 0x0000000d00117c82 */ /* 0x000fe20008000000 */
[----:B------:R-:W-:-:S02]  /*16f0*/  WARPGROUP.DEPBAR.LE gsb0, 0x0 ;  /* 0x00008000000079c5 */ /* 0x000fc40000010000 */
[----:B------:R-:W-:-:S06]  /*1700*/  WARPGROUP.ARRIVE ;  /* 0x00000000000079c5 */ /* 0x000fcc0000000000 */
[----:B------:R-:W-:Y:S01]  /*1710*/  HGMMA.64x32x16.F32 R120, gdesc[UR12], R120, gsb0 ;  /* 0x006000000c7879f0 */ /* 0x000fe20008000878 */
[----:B------:R-:W-:Y:S01]  /*1720*/  UIADD3 UR14, UR6, 0x402, URZ ;  /* 0x00000402060e7890 */ /* 0x000fe2000fffe03f */
[----:B------:R-:W-:Y:S01]  /*1730*/  UMOV UR15, 0x40000040 ;  /* 0x40000040000f7882 */ /* 0x000fe20000000000 */
[----:B------:R-:W-:Y:S02]  /*1740*/  WARPGROUP.DEPBAR.LE gsb0, 0x0 ;  /* 0x00008000000079c5 */ /* 0x000fe40000010000 */
        /* <DEDUP_REMOVED lines=17> */
[----:B------:R-:W-:Y:S01]  /*1860*/  UMOV UR14, UR7 ;  /* 0x00000007000e7c82 */ /* 0x000fe20008000000 */
[----:B------:R-:W-:Y:S01]  /*1870*/  UMOV UR15, 0x40000040 ;  /* 0x40000040000f7882 */ /* 0x000fe20000000000 */
[----:B------:R-:W-:Y:S01]  /*1880*/  UIADD3 UR7, UR6, 0x504, URZ ;  /* 0x0000050406077890 */ /* 0x000fe2000fffe03f */
        /* <DEDUP_REMOVED lines=199> */
[----:B------:R-:W-:Y:S01]  /*2500*/  UIADD3 UR8, UR8, 0x406, URZ ;  /* 0x0000040608087890 */ /* 0x000fe2000fffe03f */
[----:B------:R-:W-:-:S02]  /*2510*/  WARPGROUP.DEPBAR.LE gsb0, 0x0 ;  /* 0x00008000000079c5 */ /* 0x000fc40000010000 */
[----:B------:R-:W-:-:S06]  /*2520*/  WARPGROUP.ARRIVE ;  /* 0x00000000000079c5 */ /* 0x000fcc0000000000 */
[----:B------:R-:W-:Y:S01]  /*2530*/  HGMMA.64x32x16.F32 R120, gdesc[UR12], R120, gsb0 ;  /* 0x006000000c7879f0 */ /* 0x000fe20008000878 */
[----:B------:R-:W-:Y:S01]  /*2540*/  UIADD3 UR14, UR6, 0xb04, URZ ;  /* 0x00000b04060e7890 */ /* 0x000fe2000fffe03f */
[----:B------:R-:W-:Y:S01]  /*2550*/  UMOV UR15, 0x40000040 ;  /* 0x40000040000f7882 */ /* 0x000fe20000000000 */
[----:B------:R-:W-:Y:S02]  /*2560*/  WARPGROUP.DEPBAR.LE gsb0, 0x0 ;  /* 0x00008000000079c5 */ /* 0x000fe40000010000 */
[----:B------:R-:W-:-:S06]  /*2570*/  WARPGROUP.ARRIVE ;  /* 0x00000000000079c5 */ /* 0x000fcc0000000000 */
[----:B------:R-:W-:Y:S03]  /*2580*/  HGMMA.64x32x16.F32 R104, gdesc[UR24], R104, gsb0 ;  /* 0x00600000186879f0 */ /* 0x000fe60008000868 */
[----:B------:R-:W-:Y:S02]  /*2590*/  WARPGROUP.DEPBAR.LE gsb0, 0x0 ;  /* 0x00008000000079c5 */ /* 0x000fe40000010000 */
[----:B------:R-:W-:-:S06]  /*25a0*/  WARPGROUP.ARRIVE ;  /* 0x00000000000079c5 */ /* 0x000fcc0000000000 */
[----:B------:R-:W-:Y:S01]  /*25b0*/  HGMMA.64x32x16.F32 R88, gdesc[UR20], R88, gsb0 ;  /* 0x00600000145879f0 */ /* 0x000fe20008000858 */
[----:B------:R-:W-:Y:S01]  /*25c0*/  UIADD3 UR22, UR6, 0x906, URZ ;  /* 0x0000090606167890 */ /* 0x000fe2000fffe03f */
[----:B------:R-:W-:Y:S01]  /*25d0*/  UMOV UR20, UR8 ;  /* 0x0000000800147c82 */ /* 0x000fe20008000000 */
[----:B------:R-:W-:Y:S01]  /*25e0*/  UMOV UR23, 0x40000040 ;  /* 0x4000004000177882 */ /* 0x000fe20000000000 */
        /* <DEDUP_REMOVED lines=17> */
[----:B------:R-:W-:Y:S02]  /*2700*/  UMOV UR9, 0x40000040 ;  /* 0x4000004000097882 */ /* 0x000fe40000000000 */
[----:B------:R-:W-:Y:S01]  /*2710*/  UMOV UR17, UR9 ;  /* 0x0000000900117c82 */ /* 0x000fe20008000000 */
[----:B------:R-:W-:Y:S01]  /*2720*/  UMOV UR21, UR9 ;  /* 0x0000000900157c82 */ /* 0x000fe20008000000 */
[----:B------:R-:W-:Y:S02]  /*2730*/  WARPGROUP.DEPBAR.LE gsb0, 0x0 ;  /* 0x00008000000079c5 */ /* 0x000fe40000010000 */
[----:B------:R-:W-:-:S06]  /*2740*/  WARPGROUP.ARRIVE ;  /* 0x00000000000079c5 */ /* 0x000fcc0000000000 */
[----:B------:R-:W-:Y:S01]  /*2750*/  HGMMA.64x32x16.F32 R24, gdesc[UR12], R24, gsb0 ;  /* 0x006000000c1879f0 */ /* 0x000fe20008000818 */
[----:B------:R-:W-:Y:S01]  /*2760*/  UIADD3 UR14, UR6, 0xa06, URZ ;  /* 0x00000a06060e7890 */ /* 0x000fe2000fffe03f */
[----:B------:R-:W-:Y:S01]  /*2770*/  UMOV UR12, UR8 ;  /* 0x00000008000c7c82 */ /* 0x000fe20008000000 */
[----:B------:R-:W-:Y:S01]  /*2780*/  UMOV UR13, UR9 ;  /* 0x00000009000d7c82 */ /* 0x000fe20008000000 */
[----:B------:R-:W-:Y:S01]  /*2790*/  UMOV UR15, 0x40000040 ;  /* 0x40000040000f7882 */ /* 0x000fe20000000000 */
[----:B------:R-:W-:Y:S02]  /*27a0*/  WARPGROUP.DEPBAR.LE gsb0, 0x0 ;  /* 0x00008000000079c5 */ /* 0x000fe40000010000 */
[----:B------:R-:W-:-:S06]  /*27b0*/  WARPGROUP.ARRIVE ;  /* 0x00000000000079c5 */ /* 0x000fcc0000000000 */
[----:B------:R-:W-:Y:S01]  /*27c0*/  HGMMA.64x32x16.F32 R120, gdesc[UR8], R120, gsb0 ;  /* 0x00600000087879f0 */ /* 0x000fe20008000878 */
[----:B------:R-:W-:Y:S01]  /*27d0*/  UIADD3 UR10, UR6, 0xb06, URZ ;  /* 0x00000b06060a7890 */ /* 0x000fe2000fffe03f */
[----:B------:R-:W-:Y:S01]  /*27e0*/  UMOV UR11, 0x40000040 ;  /* 0x40000040000b7882 */ /* 0x000fe20000000000 */
[----:B------:R-:W-:Y:S01]  /*27f0*/  UIADD3 UR6, UR6, 0xd06, URZ ;  /* 0x00000d0606067890 */ /* 0x000fe2000fffe03f */
[----:B------:R-:W-:Y:S02]  /*2800*/  WARPGROUP.DEPBAR.LE gsb0, 0x0 ;  /* 0x00008000000079c5 */ /* 0x000fe40000010000 */
[----:B------:R-:W-:-:S06]  /*2810*/  WARPGROUP.ARRIVE ;  /* 0x00000000000079c5 */ /* 0x000fcc0000000000 */
[----:B------:R-:W-:Y:S03]  /*2820*/  HGMMA.64x32x16.F32 R104, gdesc[UR16], R104, gsb0 ;  /* 0x00600000106879f0 */ /* 0x000fe60008000868 */
        /* <DEDUP_REMOVED lines=8> */
[----:B------:R-:W-:Y:S01]  /*28b0*/  HGMMA.64x32x16.F32 R56, gdesc[UR8], R56, gsb0 ;  /* 0x00600000083879f0 */ /* 0x000fe20008000838 */
[----:B------:R-:W-:Y:S01]  /*28c0*/  UMOV UR10, UR7 ;  /* 0x00000007000a7c82 */ /* 0x000fe20008000000 */
[----:B------:R-:W-:Y:S01]  /*28d0*/  UMOV UR11, 0x40000040 ;  /* 0x40000040000b7882 */ /* 0x000fe20000000000 */
[----:B------:R-:W-:Y:S02]  /*28e0*/  WARPGROUP.DEPBAR.LE gsb0, 0x0 ;  /* 0x00008000000079c5 */ /* 0x000fe40000010000 */
[----:B------:R-:W-:-:S06]  /*28f0*/  WARPGROUP.ARRIVE ;  /* 0x00000000000079c5 */ /* 0x000fcc0000000000 */
[----:B------:R-:W-:Y:S01]  /*2900*/  HGMMA.64x32x16.F32 R40, gdesc[UR8], R40, gsb0 ;  /* 0x00600000082879f0 */ /* 0x000fe20008000828 */
[----:B------:R-:W-:Y:S01]  /*2910*/  UMOV UR10, UR6 ;  /* 0x00000006000a7c82 */ /* 0x000fe20008000000 */
[----:B------:R-:W-:Y:S01]  /*2920*/  UMOV UR11, 0x40000040 ;  /* 0x40000040000b7882 */ /* 0x000fe20000000000 */
[----:B------:R-:W-:Y:S02]  /*2930*/  WARPGROUP.DEPBAR.LE gsb0, 0x0 ;  /* 0x00008000000079c5 */ /* 0x000fe40000010000 */
[----:B------:R-:W-:-:S06]  /*2940*/  WARPGROUP.ARRIVE ;  /* 0x00000000000079c5 */ /* 0x000fcc0000000000 */
[----:B------:R-:W-:Y:S03]  /*2950*/  HGMMA.64x32x16.F32 R24, gdesc[UR8], R24, gsb0 ;  /* 0x00600000081879f0 */ /* 0x000fe60008000818 */
[----:B------:R-:W-:Y:S02]  /*2960*/  WARPGROUP.DEPBAR.LE gsb0, 0x0 ;  /* 0x00008000000079c5 */ /* 0x000fe40000010000 */
[----:B------:R-:W-:Y:S05]  /*2970*/  @!P1 BRA `(.L_x_18) ;  /* 0x0000001800309947 */ /* 0x000fea0003800000 */
[----:B------:R-:W-:-:S04]  /*2980*/  UIADD3 UR6, UR39, 0x1, URZ ;  /* 0x0000000127067890 */ /* 0x000fc8000fffe03f */
[----:B------:R-:W-:-:S04]  /*2990*/  UISETP.NE.AND UP0, UPT, UR6, 0x2, UPT ;  /* 0x000000020600788c */ /* 0x000fc8000bf05270 */
[----:B------:R-:W-:Y:S02]  /*29a0*/  USEL UR7, URZ, 0x1, UP0 ;  /* 0x000000013f077887 */ /* 0x000fe40008000000 */
[----:B------:R-:W-:Y:S02]  /*29b0*/  USEL UR6, UR6, URZ, UP0 ;  /* 0x0000003f06067287 */ /* 0x000fe40008000000 */
[----:B------:R-:W-:-:S06]  /*29c0*/  ULOP3.LUT UR7, UR38, UR7, URZ, 0x3c, !UPT ;  /* 0x0000000726077292 */ /* 0x000fcc000f8e3c3f */
[----:B01----:R-:W-:Y:S01]  /*29d0*/  IMAD.U32 R5, RZ, RZ, UR7 ;  /* 0x00000007ff057e24 */ /* 0x003fe2000f8e00ff */
[----:B------:R-:W-:-:S06]  /*29e0*/  UMOV UR7, UR39 ;  /* 0x0000002700077c82 */ /* 0x000fcc0008000000 */
.L_x_25:
[----:B01----:R-:W-:Y:S05]  /*29f0*/  @!P0 BRA `(.L_x_19) ;  /* 0x0000000000048947 */ /* 0x003fea0003800000 */
[----:B------:R-:W-:Y:S01]  /*2a00*/  BPT.TRAP 0x1 ;  /* 0x000000040000795c */ /* 0x000fe20000300000 */
.L_x_19:
[----:B------:R-:W0:Y:S01]  /*2a10*/  S2UR UR9, SR_CgaCtaId ;  /* 0x00000000000979c3 */ /* 0x000e220000008800 */
[----:B------:R-:W-:Y:S01]  /*2a20*/  UMOV UR8, 0x400 ;  /* 0x0000040000087882 */ /* 0x000fe20000000000 */
[----:B------:R-:W-:Y:S01]  /*2a30*/  SHF.L.U32 R3, R5, 0x1f, RZ ;  /* 0x0000001f05037819 */ /* 0x000fe200000006ff */
[----:B0-----:R-:W-:-:S04]  /*2a40*/  ULEA UR8, UR9, UR8, 0x18 ;  /* 0x0000000809087291 */ /* 0x001fc8000f8ec03f */
[----:B------:R-:W-:-:S09]  /*2a50*/  ULEA UR9, UR6, UR8, 0x3 ;  /* 0x0000000806097291 */ /* 0x000fd2000f8e183f */
[----:B------:R0:W1:Y:S01]  /*2a60*/  SYNCS.PHASECHK.TRANS64.TRYWAIT P1, [UR9], R3 ;  /* 0x00000003ff0075a7 */ /* 0x0000620008020149 */
[----:B------:R-:W-:Y:S05]  /*2a70*/  @!P0 BRA `(.L_x_20) ;  /* 0x0000000000048947 */ /* 0x000fea0003800000 */
[----:B------:R-:W-:Y:S01]  /*2a80*/  BPT.TRAP 0x1 ;  /* 0x000000040000795c */ /* 0x000fe20000300000 */
.L_x_20:
[----:B-1----:R-:W-:Y:S05]  /*2a90*/  @P1 BRA `(.L_x_21) ;  /* 0x0000000000081947 */ /* 0x002fea0003800000 */
[----:B------:R-:W1:Y:S02]  /*2aa0*/  SYNCS.PHASECHK.TRANS64.TRYWAIT P1, [UR9], R3 ;  /* 0x00000003ff0075a7 */ /* 0x000e640008020149 */
[----:B-1----:R-:W-:Y:S05]  /*2ab0*/  @!P1 BRA `(.L_x_22) ;  /* 0x000000a800e09947 */ /* 0x002fea0003800000 */
.L_x_21:
[----:B------:R-:W-:Y:S01]  /*2ac0*/  ULEA UR12, UR6, UR4, 0xb ;  /* 0x00000004060c7291 */ /* 0x000fe2000f8e583f */
[----:B------:R-:W-:Y:S01]  /*2ad0*/  WARPGROUP.ARRIVE ;  /* 0x00000000000079c5 */ /* 0x000fe20000000000 */
[----:B------:R-:W-:Y:S01]  /*2ae0*/  UIMAD UR10, UR6, 0xe00, UR5 ;  /* 0x00000e00060a78a4 */ /* 0x000fe2000f8e0205 */
[----:B------:R-:W-:Y:S01]  /*2af0*/  UMOV UR13, 0x40000040 ;  /* 0x40000040000d7882 */ /* 0x000fe20000000000 */
[----:B------:R-:W-:Y:S02]  /*2b00*/  UMOV UR15, 0x40000040 ;  /* 0x40000040000f7882 */ /* 0x000fe40000000000 */
[----:B------:R-:W-:Y:S01]  /*2b10*/  UIADD3 UR18, UR10, 0x100, URZ ;  /* 0x000001000a127890 */ /* 0x000fe2000fffe03f */
[----:B------:R-:W-:Y:S02]  /*2b20*/  UMOV UR16, UR12 ;  /* 0x0000000c00107c82 */ /* 0x000fe40008000000 */
[----:B------:R-:W-:Y:S01]  /*2b30*/  UMOV UR14, UR10 ;  /* 0x0000000a000e7c82 */ /* 0x000fe20008000000 */
[----:B------:R-:W-:Y:S01]  /*2b40*/  UMOV UR17, UR13 ;  /* 0x0000000d00117c82 */ /* 0x000fe20008000000 */
[----:B------:R-:W-:Y:S01]  /*2b50*/  HGMMA.64x32x16.F32 R120, gdesc[UR12], R120, gsb0 ;  /* 0x006000000c7879f0 */ /* 0x000fe20008000878 */
[----:B------:R-:W-:Y:S01]  /*2b60*/  UMOV UR19, 0x40000040 ;  /* 0x4000004000137882 */ /* 0x000fe20000000000 */
[----:B------:R-:W-:-:S02]  /*2b70*/  UIADD3 UR9, UR10, 0x200, URZ ;  /* 0x000002000a097890 */ /* 0x000fc4000fffe03f */
[----:B------:R-:W-:Y:S02]  /*2b80*/  UIADD3 UR11, UR10, 0x300, URZ ;  /* 0x000003000a0b7890 */ /* 0x000fe4000fffe03f */
[----:B------:R-:W-:Y:S01]  /*2b90*/  UIADD3 UR14, UR10, 0x400, URZ ;  /* 0x000004000a0e7890 */ /* 0x000fe2000fffe03f */
[----:B------:R-:W-:Y:S01]  /*2ba0*/  UMOV UR15, 0x40000040 ;  /* 0x40000040000f7882 */ /* 0x000fe20000000000 */
[----:B------:R-:W-:Y:S02]  /*2bb0*/  WARPGROUP.DEPBAR.LE gsb0, 0x0 ;  /* 0x00008000000079c5 */ /* 0x000fe40000010000 */
[----:B------:R-:W-:-:S06]  /*2bc0*/  WARPGROUP.ARRIVE ;  /* 0x00000000000079c5 */ /* 0x000fcc0000000000 */
[----:B------:R-:W-:Y:S01]  /*2bd0*/  HGMMA.64x32x16.F32 R104, gdesc[UR16], R104, gsb0 ;  /* 0x00600000106879f0 */ /* 0x000fe20008000868 */
[----:B------:R-:W-:Y:S01]  /*2be0*/  UMOV UR16, UR12 ;  /* 0x0000000c00107c82 */ /* 0x000fe20008000000 */
[----:B------:R-:W-:Y:S01]  /*2bf0*/  UMOV UR17, UR13 ;  /* 0x0000000d00117c82 */ /* 0x000fe20008000000 */
[----:B------:R-:W-:Y:S01]  /*2c00*/  UMOV UR18, UR9 ;  /* 0x0000000900127c82 */ /* 0x000fe20008000000 */
[----:B------:R-:W-:Y:S01]  /*2c10*/  UMOV UR19, 0x40000040 ;  /* 0x4000004000137882 */ /* 0x000fe20000000000 */
[----:B------:R-:W-:Y:S01]  /*2c20*/  UIADD3 UR9, UR10, 0x500, URZ ;  /* 0x000005000a097890 */ /* 0x000fe2000fffe03f */
        /* <DEDUP_REMOVED lines=291> */
[----:B------:R-:W-:Y:S01]  /*3e60*/  UMOV UR13, 0x40000040 ;  /* 0x40000040000d7882 */ /* 0x000fe20000000000 */
[----:B------:R-:W-:Y:S02]  /*3e70*/  WARPGROUP.DEPBAR.LE gsb0, 0x0 ;  /* 0x00008000000079c5 */ /* 0x000fe40000010000 */
[----:B------:R-:W-:-:S06]  /*3e80*/  WARPGROUP.ARRIVE ;  /* 0x00000000000079c5 */ /* 0x000fcc0000000000 */
[----:B------:R-:W-:Y:S01]  /*3e90*/  HGMMA.64x32x16.F32 R24, gdesc[UR16], R24, gsb0 ;  /* 0x00600000101879f0 */ /* 0x000fe20008000818 */
[----:B------:R-:W-:Y:S02]  /*3ea0*/  UIADD3 UR16, UR10, 0xa06, URZ ;  /* 0x00000a060a107890 */ /* 0x000fe4000fffe03f */
        /* <DEDUP_REMOVED lines=11> */
[----:B------:R-:W-:Y:S02]  /*3f60*/  UIADD3 UR11, UR10, 0xc06, URZ ;  /* 0x00000c060a0b7890 */ /* 0x000fe4000fffe03f */
[----:B------:R-:W-:Y:S01]  /*3f70*/  UIADD3 UR10, UR10, 0xd06, URZ ;  /* 0x00000d060a0a7890 */ /* 0x000fe2000fffe03f */
        /* <DEDUP_REMOVED lines=25> */
[----:B------:R-:W-:Y:S01]  /*4110*/  BPT.TRAP 0x1 ;  /* 0x000000040000795c */ /* 0x000fe20000300000 */
.L_x_23:
[----:B------:R-:W-:Y:S01]  /*4120*/  ULEA UR8, UR7, UR8, 0x3 ;  /* 0x0000000807087291 */ /* 0x000fe2000f8e183f */
[----:B------:R-:W-:-:S03]  /*4130*/  ISETP.GT.U32.AND P1, PT, R19, 0x1, PT ;  /* 0x000000011300780c */ /* 0x000fc60003f24070 */
[----:B------:R-:W-:-:S04]  /*4140*/  UIADD3 UR8, UR8, 0x10, URZ ;  /* 0x0000001008087890 */ /* 0x000fc8000fffe03f */
[----:B------:R-:W-:-:S09]  /*4150*/  UPRMT UR8, URZ, 0x654, UR8 ;  /* 0x000006543f087896 */ /* 0x000fd20008000008 */
[----:B------:R-:W-:Y:S01]  /*4160*/  SYNCS.ARRIVE.TRANS64.RED.A1T0 RZ, [UR8], RZ ;  /* 0x000000ffffff79a7 */ /* 0x000fe20008100408 */
[----:B------:R-:W-:Y:S05]  /*4170*/  @P1 BRA `(.L_x_24) ;  /* 0x0000000000041947 */ /* 0x000fea0003800000 */
[----:B------:R-:W-:Y:S01]  /*4180*/  BPT.TRAP 0x1 ;  /* 0x000000040000795c */ /* 0x000fe20000300000 */
.L_x_24:
[----:B------:R-:W-:Y:S01]  /*4190*/  UIADD3 UR6, UR6, 0x1, URZ ;  /* 0x0000000106067890 */ /* 0x000fe2000fffe03f */
[C---:B------:R-:W-:Y:S01]  /*41a0*/  ISETP.GT.AND P1, PT, R0.reuse, 0x1, PT ;  /* 0x000000010000780c */ /* 0x040fe20003f24270 */
[----:B------:R-:W-:Y:S01]  /*41b0*/  UIADD3 UR7, UR7, 0x1, URZ ;  /* 0x0000000107077890 */ /* 0x000fe2000fffe03f */
[----:B------:R-:W-:Y:S01]  /*41c0*/  VIADD R0, R0, 0xffffffff ;  /* 0xffffffff00007836 */ /* 0x000fe20000000000 */
[----:B------:R-:W-:Y:S02]  /*41d0*/  UISETP.NE.AND UP0, UPT, UR6, 0x2, UPT ;  /* 0x000000020600788c */ /* 0x000fe4000bf05270 */
[----:B------:R-:W-:Y:S02]  /*41e0*/  UISETP.NE.AND UP1, UPT, UR7, 0x2, UPT ;  /* 0x000000020700788c */ /* 0x000fe4000bf25270 */
[----:B------:R-:W-:Y:S02]  /*41f0*/  USEL UR8, URZ, 0x1, UP0 ;  /* 0x000000013f087887 */ /* 0x000fe40008000000 */
[----:B------:R-:W-:-:S02]  /*4200*/  USEL UR6, UR6, URZ, UP0 ;  /* 0x0000003f06067287 */ /* 0x000fc40008000000 */
[----:B------:R-:W-:Y:S02]  /*4210*/  USEL UR7, UR7, URZ, UP1 ;  /* 0x0000003f07077287 */ /* 0x000fe40008800000 */
[----:B------:R-:W-:Y:S01]  /*4220*/  LOP3.LUT R5, R5, UR8, RZ, 0x3c, !PT ;  /* 0x0000000805057c12 */ /* 0x000fe2000f8e3cff */
[----:B------:R-:W-:Y:S09]  /*4230*/  @P1 BRA `(.L_x_25) ;  /* 0xffffffe400ec1947 */ /* 0x000ff2000383ffff */
.L_x_18:
[----:B------:R-:W2:Y:S02]  /*4240*/  LDC R0, c[0x0][0x28c] ;  /* 0x0000a300ff007b82 */ /* 0x000ea40000000800 */
[----:B--2---:R-:W-:-:S13]  /*4250*/  ISETP.GE.AND P1, PT, R0, 0x1, PT ;  /* 0x000000010000780c */ /* 0x004fda0003f26270 */
[----:B------:R-:W-:Y:S05]  /*4260*/  @!P1 BRA `(.L_x_26) ;  /* 0x0000000000409947 */ /* 0x000fea0003800000 */
[----:B------:R-:W-:Y:S05]  /*4270*/  @!P0 BRA `(.L_x_27) ;  /* 0x0000000000048947 */ /* 0x000fea0003800000 */
[----:B------:R-:W-:Y:S01]  /*4280*/  BPT.TRAP 0x1 ;  /* 0x000000040000795c */ /* 0x000fe20000300000 */
.L_x_27:
[----:B------:R-:W2:Y:S01]  /*4290*/  S2UR UR6, SR_CgaCtaId ;  /* 0x00000000000679c3 */ /* 0x000ea20000008800 */
[----:B------:R-:W-:Y:S01]  /*42a0*/  UISETP.LT.AND UP0, UPT, UR40, 0x1, UPT ;  /* 0x000000012800788c */ /* 0x000fe2000bf01270 */
[----:B------:R-:W-:Y:S01]  /*42b0*/  ISETP.GT.U32.AND P0, PT, R19, 0x1, PT ;  /* 0x000000011300780c */ /* 0x000fe20003f04070 */
[----:B------:R-:W-:Y:S02]  /*42c0*/  UMOV UR5, 0x400 ;  /* 0x0000040000057882 */ /* 0x000fe40000000000 */
[----:B------:R-:W-:-:S04]  /*42d0*/  USEL UR4, UR40, 0x1, UP0 ;  /* 0x0000000128047887 */ /* 0x000fc80008000000 */
[----:B------:R-:W-:-:S04]  /*42e0*/  UIADD3 UR4, UR39, UR40, -UR4 ;  /* 0x0000002827047290 */ /* 0x000fc8000fffe804 */
[----:B------:R-:W-:-:S04]  /*42f0*/  USHF.L.U32 UR4, UR4, 0x3, URZ ;  /* 0x0000000304047899 */ /* 0x000fc8000800063f */
[----:B------:R-:W-:Y:S02]  /*4300*/  ULOP3.LUT UR4, UR4, 0x8, URZ, 0xc0, !UPT ;  /* 0x0000000804047892 */ /* 0x000fe4000f8ec03f */
[----:B--2---:R-:W-:-:S04]  /*4310*/  ULEA UR5, UR6, UR5, 0x18 ;  /* 0x0000000506057291 */ /* 0x004fc8000f8ec03f */
[----:B------:R-:W-:-:S04]  /*4320*/  UIADD3 UR4, UR5, 0x10, UR4 ;  /* 0x0000001005047890 */ /* 0x000fc8000fffe004 */
[----:B------:R-:W-:-:S09]  /*4330*/  UPRMT UR4, URZ, 0x654, UR4 ;  /* 0x000006543f047896 */ /* 0x000fd20008000004 */
[----:B------:R-:W-:Y:S01]  /*4340*/  SYNCS.ARRIVE.TRANS64.RED.A1T0 RZ, [UR4], RZ ;  /* 0x000000ffffff79a7 */ /* 0x000fe20008100404 */
[----:B------:R-:W-:Y:S05]  /*4350*/  @P0 BRA `(.L_x_26) ;  /* 0x0000000000040947 */ /* 0x000fea0003800000 */
[----:B------:R-:W-:Y:S01]  /*4360*/  BPT.TRAP 0x1 ;  /* 0x000000040000795c */ /* 0x000fe20000300000 */
.L_x_26:
[----:B------:R-:W2:Y:S01]  /*4370*/  LDC R7, c[0x0][0x288] ;  /* 0x0000a200ff077b82 */ /* 0x000ea20000000800 */
[----:B------:R-:W-:Y:S01]  /*4380*/  UIADD3 UR39, UR40, UR39, URZ ;  /* 0x0000002728277290 */ /* 0x000fe2000fffe03f */
[----:B01----:R-:W-:Y:S01]  /*4390*/  LOP3.LUT R4, R18, 0x60, RZ, 0xc0, !PT ;  /* 0x0000006012047812 */ /* 0x003fe200078ec0ff */
[----:B------:R-:W-:Y:S01]  /*43a0*/  IMAD R139, R139, 0xe0, RZ ;  /* 0x000000e08b8b7824 */ /* 0x000fe200078e02ff */
[----:B------:R-:W-:Y:S01]  /*43b0*/  LOP3.LUT R0, R22, 0x1, RZ, 0xc0, !PT ;  /* 0x0000000116007812 */ /* 0x000fe200078ec0ff */
[----:B------:R-:W-:Y:S01]  /*43c0*/  USHF.R.U32.HI UR4, URZ, 0x1, UR39 ;  /* 0x000000013f047899 */ /* 0x000fe20008011627 */
[----:B------:R-:W-:Y:S01]  /*43d0*/  SHF.R.U32.HI R3, RZ, 0x2, R18 ;  /* 0x00000002ff037819 */ /* 0x000fe20000011612 */
[----:B------:R-:W-:Y:S01]  /*43e0*/  IMAD.SHL.U32 R9, R140, 0x80, RZ ;  /* 0x000000808c097824 */ /* 0x000fe200078e00ff */
[----:B------:R-:W-:Y:S01]  /*43f0*/  SHF.R.U32.HI R6, RZ, 0x1, R4 ;  /* 0x00000001ff067819 */ /* 0x000fe20000011604 */
[----:B------:R-:W-:Y:S01]  /*4400*/  IMAD.SHL.U32 R4, R0, 0x40, RZ ;  /* 0x0000004000047824 */ /* 0x000fe200078e00ff */
[----:B------:R-:W-:Y:S01]  /*4410*/  LOP3.LUT R3, R3, 0x7, RZ, 0xc0, !PT ;  /* 0x0000000703037812 */ /* 0x000fe200078ec0ff */
[----:B------:R-:W-:Y:S01]  /*4420*/  ULOP3.LUT UR4, UR4, 0x1, URZ, 0xc0, !UPT ;  /* 0x0000000104047892 */ /* 0x000fe2000f8ec03f */
[----:B------:R-:W-:Y:S01]  /*4430*/  IMAD.SHL.U32 R12, R18, 0x2, RZ ;  /* 0x00000002120c7824 */ /* 0x000fe200078e00ff */
[----:B------:R-:W-:Y:S01]  /*4440*/  ULDC UR8, c[0x0][0x284] ;  /* 0x0000a10000087ab9 */ /* 0x000fe20000000800 */
[--C-:B------:R-:W-:Y:S01]  /*4450*/  IADD3 R5, RZ, -R6, -R3.reuse ;  /* 0x80000006ff057210 */ /* 0x100fe20007ffe803 */
[----:B------:R-:W-:Y:S01]  /*4460*/  UISETP.GT.U32.AND UP1, UPT, UR39, 0x1, UPT ;  /* 0x000000012700788c */ /* 0x000fe2000bf24070 */
[----:B------:R-:W-:Y:S01]  /*4470*/  LOP3.LUT R3, R4, 0x40, R3, 0xe2, !PT ;  /* 0x0000004004037812 */ /* 0x000fe200078ee203 */
[----:B------:R-:W-:Y:S01]  /*4480*/  UISETP.NE.U32.AND UP0, UPT, UR4, 0x1, UPT ;  /* 0x000000010400788c */ /* 0x000fe2000bf05070 */
[----:B------:R-:W-:Y:S01]  /*4490*/  LOP3.LUT R4, R18, 0x3, RZ, 0xc0, !PT ;  /* 0x0000000312047812 */ /* 0x000fe200078ec0ff */
[----:B------:R-:W-:Y:S01]  /*44a0*/  ULDC.64 UR6, c[0x0][0x5d0] ;  /* 0x0001740000067ab9 */ /* 0x000fe20000000a00 */
[----:B------:R-:W-:Y:S01]  /*44b0*/  SHF.R.S32.HI R11, RZ, 0x1f, R137 ;  /* 0x0000001fff0b7819 */ /* 0x000fe20000011489 */
[----:B------:R-:W-:Y:S01]  /*44c0*/  UISETP.LT.U32.AND UP1, UPT, UR40, 0x2, UP1 ;  /* 0x000000022800788c */ /* 0x000fe20008f21070 */
[C---:B------:R-:W-:Y:S01]  /*44d0*/  LOP3.LUT R12, R139.reuse, 0x6, R12, 0xf8, !PT ;  /* 0x000000068b0c7812 */ /* 0x040fe200078ef80c */
[----:B------:R-:W-:Y:S01]  /*44e0*/  UISETP.GT.U32.AND UP0, UPT, UR40, 0x1, !UP0 ;  /* 0x000000012800788c */ /* 0x000fe2000c704070 */
[----:B--2---:R-:W-:Y:S01]  /*44f0*/  ISETP.GE.AND P0, PT, R139, R7, PT ;  /* 0x000000078b00720c */ /* 0x004fe20003f06270 */
[----:B------:R-:W-:Y:S01]  /*4500*/  IMAD R10, R4, -0x2, R7 ;  /* 0xfffffffe040a7824 */ /* 0x000fe200078e0207 */
[----:B------:R-:W-:Y:S01]  /*4510*/  SHF.R.S32.HI R13, RZ, 0x1f, R12 ;  /* 0x0000001fff0d7819 */ /* 0x000fe2000001140c */
[----:B------:R-:W-:Y:S01]  /*4520*/  IMAD R4, R11, UR6, RZ ;  /* 0x000000060b047c24 */ /* 0x000fe2000f8e02ff */
[----:B------:R-:W-:Y:S01]  /*4530*/  ISETP.GE.OR P0, PT, R9, UR8, P0 ;  /* 0x0000000809007c0c */ /* 0x000fe20008706670 */
[----:B------:R-:W-:Y:S01]  /*4540*/  IMAD.WIDE R140, R140, 0x80, RZ ;  /* 0x000000808c8c7825 */ /* 0x000fe200078e02ff */
[----:B------:R-:W-:-:S02]  /*4550*/  USEL UR5, URZ, 0x1, !UP1 ;  /* 0x000000013f057887 */ /* 0x000fc4000c800000 */
[----:B------:R-:W-:Y:S01]  /*4560*/  USEL UR4, URZ, 0x1, !UP0 ;  /* 0x000000013f047887 */ /* 0x000fe2000c000000 */
[----:B------:R-:W-:Y:S01]  /*4570*/  IMAD R0, R0, -0x40, R5 ;  /* 0xffffffc000007824 */ /* 0x000fe200078e0205 */
[----:B------:R-:W-:Y:S01]  /*4580*/  LOP3.LUT R153, R140, R3, R6, 0xfe, !PT ;  /* 0x000000038c997212 */ /* 0x000fe200078efe06 */
[C---:B------:R-:W-:Y:S01]  /*4590*/  IMAD R7, R137.reuse, UR7, R4 ;  /* 0x0000000789077c24 */ /* 0x040fe2000f8e0204 */
[----:B------:R-:W-:Y:S01]  /*45a0*/  ULOP3.LUT UR39, UR39, 0x1, URZ, 0xc0, !UPT ;  /* 0x0000000127277892 */ /* 0x000fe2000f8ec03f */
[----:B------:R-:W-:Y:S01]  /*45b0*/  IMAD.WIDE.U32 R4, R137, UR6, R12 ;  /* 0x0000000689047c25 */ /* 0x000fe2000f8e000c */
[----:B------:R-:W-:Y:S01]  /*45c0*/  ULOP3.LUT UR38, UR4, UR38, UR5, 0x96, !UPT ;  /* 0x0000002604267292 */ /* 0x000fe2000f8e9605 */
[----:B------:R-:W-:Y:S02]  /*45d0*/  IADD3 R3, -R9, UR8, R0 ;  /* 0x0000000809037c10 */ /* 0x000fe4000fffe100 */
[----:B------:R-:W-:Y:S02]  /*45e0*/  IMAD.IADD R7, R5, 0x1, R7 ;  /* 0x0000000105077824 */ /* 0x000fe400078e0207 */
[----:B------:R-:W-:-:S02]  /*45f0*/  IMAD.IADD R10, R10, 0x1, -R139 ;  /* 0x000000010a0a7824 */ /* 0x000fc400078e0a8b */
[----:B------:R-:W-:Y:S02]  /*4600*/  IMAD.MOV.U32 R0, RZ, RZ, -0x1 ;  /* 0xffffffffff007424 */ /* 0x000fe400078e00ff */
[----:B------:R-:W-:Y:S01]  /*4610*/  IMAD.MOV.U32 R6, RZ, RZ, R4 ;  /* 0x000000ffff067224 */ /* 0x000fe200078e0004 */
[----:B------:R-:W-:Y:S06]  /*4620*/  @P0 BRA `(.L_x_28) ;  /* 0x0000007000cc0947 */ /* 0x000fec0003800000 */
[----:B------:R-:W0:Y:S01]  /*4630*/  LDC.64 R4, c[0x0][0x5c8] ;  /* 0x00017200ff047b82 */ /* 0x000e220000000a00 */
[----:B-----5:R-:W-:Y:S01]  /*4640*/  FSETP.NEU.AND P0, PT, R136, RZ, PT ;  /* 0x000000ff8800720b */ /* 0x020fe20003f0d000 */
[----:B------:R-:W-:Y:S01]  /*4650*/  BSSY B0, `(.L_x_28) ;  /* 0x0000730000007945 */ /* 0x000fe20003800000 */
[----:B------:R-:W-:-:S04]  /*4660*/  ISETP.GT.AND P1, PT, R10, RZ, PT ;  /* 0x000000ff0a00720c */ /* 0x000fc80003f24270 */
[----:B------:R-:W-:Y:S01]  /*4670*/  ISETP.GT.AND P2, PT, R3, RZ, P1 ;  /* 0x000000ff0300720c */ /* 0x000fe20000f44270 */
[-C--:B0-----:R-:W-:Y:S02]  /*4680*/  IMAD R8, R141, R4.reuse, RZ ;  /* 0x000000048d087224 */ /* 0x081fe400078e02ff */
[----:B------:R-:W-:-:S04]  /*4690*/  IMAD.WIDE.U32 R6, R153, R4, R6 ;  /* 0x0000000499067225 */ /* 0x000fc800078e0006 */
[----:B------:R-:W-:-:S04]  /*46a0*/  IMAD R9, R153, R5, R8 ;  /* 0x0000000599097224 */ /* 0x000fc800078e0208 */
[----:B------:R-:W-:Y:S01]  /*46b0*/  IMAD.IADD R9, R7, 0x1, R9 ;  /* 0x0000000107097824 */ /* 0x000fe200078e0209 */
[----:B------:R-:W-:Y:S06]  /*46c0*/  @!P0 BRA `(.L_x_29) ;  /* 0x0000004800f88947 */ /* 0x000fec0003800000 */
[----:B------:R-:W0:Y:S01]  /*46d0*/  LDC.64 R20, c[0x0][0x5b8] ;  /* 0x00016e00ff147b82 */ /* 0x000e220000000a00 */
[----:B------:R-:W-:-:S07]  /*46e0*/  ULDC.64 UR4, c[0x0][0x5c0] ;  /* 0x0001700000047ab9 */ /* 0x000fce0000000a00 */
[----:B------:R-:W1:Y:S08]  /*46f0*/  LDC.64 R150, c[0x0][0x5b0] ;  /* 0x00016c00ff967b82 */ /* 0x000e700000000a00 */
[----:B------:R-:W2:Y:S01]  /*4700*/  LDC.64 R14, c[0x0][0x5a8] ;  /* 0x00016a00ff0e7b82 */ /* 0x000ea20000000a00 */
[-C--:B0-----:R-:W-:Y:S02]  /*4710*/  IMAD R8, R11, R20.reuse, RZ ;  /* 0x000000140b087224 */ /* 0x081fe400078e02ff */
[----:B------:R-:W-:-:S04]  /*4720*/  IMAD.WIDE.U32 R146, R137, R20, R12 ;  /* 0x0000001489927225 */ /* 0x000fc800078e000c */
[----:B------:R-:W-:Y:S02]  /*4730*/  IMAD R149, R137, R21, R8 ;  /* 0x0000001589957224 */ /* 0x000fe400078e0208 */
[-C--:B-1----:R-:W-:Y:S02]  /*4740*/  IMAD R140, R141, R150.reuse, RZ ;  /* 0x000000968d8c7224 */ /* 0x082fe400078e02ff */
[----:B------:R-:W-:Y:S02]  /*4750*/  IMAD.IADD R143, R147, 0x1, R149 ;  /* 0x00000001938f7824 */ /* 0x000fe400078e0295 */
[----:B------:R-:W-:Y:S02]  /*4760*/  IMAD.MOV.U32 R142, RZ, RZ, R146 ;  /* 0x000000ffff8e7224 */ /* 0x000fe400078e0092 */
[C---:B------:R-:W-:Y:S02]  /*4770*/  IMAD R139, R153.reuse, R151, R140 ;  /* 0x00000097998b7224 */ /* 0x040fe400078e028c */
[----:B------:R-:W-:-:S04]  /*4780*/  IMAD.WIDE.U32 R140, R153, R150, R142 ;  /* 0x00000096998c7225 */ /* 0x000fc800078e008e */
[----:B------:R-:W-:Y:S01]  /*4790*/  IMAD.IADD R7, R141, 0x1, R139 ;  /* 0x000000018d077824 */ /* 0x000fe200078e028b */
[----:B--2---:R-:W-:-:S04]  /*47a0*/  LEA R144, P0, R140, R14, 0x1 ;  /* 0x0000000e8c907211 */ /* 0x004fc800078008ff */
[----:B------:R-:W-:-:S05]  /*47b0*/  LEA.HI.X R145, R140, R15, R7, 0x1, P0 ;  /* 0x0000000f8c917211 */ /* 0x000fca00000f0c07 */
[----:B------:R-:W2:Y:S01]  /*47c0*/  @P2 LDG.E.LTC128B.U16 R11, desc[UR36][R144.64] ;  /* 0x00000024900b2981 */ /* 0x000ea2000c1e1520 */
[C---:B------:R-:W-:Y:S01]  /*47d0*/  LEA R8, P0, R6.reuse, UR4, 0x1 ;  /* 0x0000000406087c11 */ /* 0x040fe2000f8008ff */
[----:B------:R-:W-:Y:S01]  /*47e0*/  IMAD.WIDE.U32 R140, R153, R150, R12 ;  /* 0x00000096998c7225 */ /* 0x000fe200078e000c */
[----:B------:R-:W-:Y:S02]  /*47f0*/  BSSY B1, `(.L_x_30) ;  /* 0x0000012000017945 */ /* 0x000fe40003800000 */
[----:B------:R-:W-:Y:S01]  /*4800*/  LEA.HI.X R9, R6, UR5, R9, 0x1, P0 ;  /* 0x0000000506097c11 */ /* 0x000fe200080f0c09 */
[----:B------:R-:W-:Y:S01]  /*4810*/  IMAD.IADD R141, R139, 0x1, R141 ;  /* 0x000000018b8d7824 */ /* 0x000fe200078e028d */
[----:B------:R-:W-:Y:S01]  /*4820*/  ISETP.GT.AND P0, PT, R10, 0x1, PT ;  /* 0x000000010a00780c */ /* 0x000fe20003f04270 */
[----:B------:R-:W-:-:S03]  /*4830*/  IMAD.WIDE.U32 R140, R137, R20, R140 ;  /* 0x00000014898c7225 */ /* 0x000fc600078e008c */
[----:B------:R-:W-:Y:S02]  /*4840*/  ISETP.GT.AND P3, PT, R3, RZ, P0 ;  /* 0x000000ff0300720c */ /* 0x000fe40000764270 */
[----:B------:R-:W-:Y:S01]  /*4850*/  LEA R6, P4, R140, R14, 0x1 ;  /* 0x0000000e8c067211 */ /* 0x000fe200078808ff */
[----:B--2---:R-:W-:-:S05]  /*4860*/  HADD2.F32 R7, -RZ, R11.H0_H0 ;  /* 0x2000000bff077230 */ /* 0x004fca0000004100 */
[----:B------:R-:W-:-:S04]  /*4870*/  FMUL R7, R7, R136 ;  /* 0x0000008807077220 */ /* 0x000fc80000400000 */
[----:B------:R-:W-:-:S05]  /*4880*/  FFMA R7, R120, R23, R7 ;  /* 0x0000001778077223 */ /* 0x000fca0000000007 */
[----:B------:R-:W-:Y:S01]  /*4890*/  F2FP.F16.F32.PACK_AB R21, RZ, R7 ;  /* 0x00000007ff15723e */ /* 0x000fe200000000ff */
[----:B------:R-:W-:Y:S01]  /*48a0*/  IMAD.IADD R7, R149, 0x1, R141 ;  /* 0x0000000195077824 */ /* 0x000fe200078e028d */
[----:B------:R-:W-:-:S03]  /*48b0*/  SHF.L.U64.HI R141, R150, 0x3, R151 ;  /* 0x00000003968d7819 */ /* 0x000fc60000010297 */
[----:B------:R0:W-:Y:S01]  /*48c0*/  @P2 STG.E.U16 desc[UR36][R8.64], R21 ;  /* 0x0000001508002986 */ /* 0x0001e2000c101524 */
[----:B------:R-:W-:Y:S01]  /*48d0*/  LEA.HI.X R7, R140, R15, R7, 0x1, P4 ;  /* 0x0000000f8c077211 */ /* 0x000fe200020f0c07 */
[----:B------:R-:W-:Y:S01]  /*48e0*/  IMAD.SHL.U32 R140, R150, 0x8, RZ ;  /* 0x00000008968c7824 */ /* 0x000fe200078e00ff */
[----:B------:R-:W-:Y:S06]  /*48f0*/  @!P3 BRA `(.L_x_31) ;  /* 0x000000000004b947 */ /* 0x000fec0003800000 */
[----:B------:R1:W5:Y:S02]  /*4900*/  LDG.E.LTC128B.U16 R11, desc[UR36][R6.64+0x2] ;  /* 0x00000224060b7981 */ /* 0x000364000c1e1520 */
.L_x_31:
[----:B------:R-:W-:Y:S05]  /*4910*/  BSYNC B1 ;  /* 0x0000000000017941 */ /* 0x000fea0003800000 */
.L_x_30:
[----:B0----5:R-:W-:Y:S01]  /*4920*/  HADD2.F32 R21, -RZ, R11.H0_H0 ;  /* 0x2000000bff157230 */ /* 0x021fe20000004100 */
[----:B------:R-:W-:Y:S01]  /*4930*/  ISETP.GT.AND P1, PT, R3, 0x8, P1 ;  /* 0x000000080300780c */ /* 0x000fe20000f24270 */
[----:B------:R-:W-:-:S04]  /*4940*/  IMAD.WIDE.U32 R140, R153, R150, R140 ;  /* 0x00000096998c7225 */ /* 0x000fc800078e008c */
[----:B------:R-:W-:Y:S01]  /*4950*/  FMUL R120, R21, R136 ;  /* 0x0000008815787220 */ /* 0x000fe20000400000 */
[----:B------:R-:W-:Y:S01]  /*4960*/  IMAD.IADD R141, R139, 0x1, R141 ;  /* 0x000000018b8d7824 */ /* 0x000fe200078e028d */
[----:B------:R-:W-:Y:S02]  /*4970*/  IADD3 R146, P2, R146, R140, RZ ;  /* 0x0000008c92927210 */ /* 0x000fe40007f5e0ff */
[----:B------:R-:W-:Y:S01]  /*4980*/  FFMA R121, R121, R23, R120 ;  /* 0x0000001779797223 */ /* 0x000fe20000000078 */
[----:B------:R-:W-:Y:S02]  /*4990*/  PRMT R139, R11, 0x7610, R139 ;  /* 0x000076100b8b7816 */ /* 0x000fe4000000008b */
[----:B------:R-:W-:Y:S01]  /*49a0*/  IMAD.X R142, R141, 0x1, R143, P2 ;  /* 0x000000018d8e7824 */ /* 0x000fe200010e068f */
[----:B------:R-:W-:Y:S02]  /*49b0*/  LEA R120, P2, R146, R14, 0x1 ;  /* 0x0000000e92787211 */ /* 0x000fe400078408ff */
[----:B------:R-:W-:-:S02]  /*49c0*/  F2FP.F16.F32.PACK_AB R21, RZ, R121 ;  /* 0x00000079ff15723e */ /* 0x000fc400000000ff */
[----:B------:R-:W-:-:S03]  /*49d0*/  LEA.HI.X R121, R146, R15, R142, 0x1, P2 ;  /* 0x0000000f92797211 */ /* 0x000fc600010f0c8e */
[----:B------:R0:W-:Y:S04]  /*49e0*/  @P3 STG.E.U16 desc[UR36][R8.64+0x2], R21 ;  /* 0x0000021508003986 */ /* 0x0001e8000c101524 */
[----:B------:R-:W2:Y:S01]  /*49f0*/  @P1 LDG.E.LTC128B.U16 R139, desc[UR36][R120.64] ;  /* 0x00000024788b1981 */ /* 0x000ea2000c1e1520 */
[----:B------:R-:W-:Y:S01]  /*4a00*/  IADD3 R12, P2, R12, R140, RZ ;  /* 0x0000008c0c0c7210 */ /* 0x000fe20007f5e0ff */
[----:B------:R-:W-:Y:S01]  /*4a10*/  BSSY B1, `(.L_x_32) ;  /* 0x0000011000017945 */ /* 0x000fe20003800000 */
[----:B------:R-:W-:-:S03]  /*4a20*/  ISETP.GT.AND P0, PT, R3, 0x8, P0 ;  /* 0x000000080300780c */ /* 0x000fc60000704270 */
[----:B------:R-:W-:Y:S02]  /*4a30*/  IMAD.X R13, R13, 0x1, R141, P2 ;  /* 0x000000010d0d7824 */ /* 0x000fe400010e068d */
[----:B0-----:R-:W-:Y:S01]  /*4a40*/  IMAD.WIDE.U32 R20, R137, R20, R12 ;  /* 0x0000001489147225 */ /* 0x001fe200078e000c */
[C---:B------:R-:W-:Y:S02]  /*4a50*/  SHF.L.U64.HI R13, R4.reuse, 0x4, R5 ;  /* 0x00000004040d7819 */ /* 0x040fe40000010205 */
[----:B------:R-:W-:Y:S01]  /*4a60*/  LEA R12, P2, R4, R8, 0x4 ;  /* 0x00000008040c7211 */ /* 0x000fe200078420ff */
[----:B------:R-:W-:Y:S01]  /*4a70*/  IMAD.IADD R5, R149, 0x1, R21 ;  /* 0x0000000195057824 */ /* 0x000fe200078e0215 */
[----:B------:R-:W-:-:S03]  /*4a80*/  LEA R4, P3, R20, R14, 0x1 ;  /* 0x0000000e14047211 */ /* 0x000fc600078608ff */
[----:B------:R-:W-:Y:S01]  /*4a90*/  IMAD.X R13, R13, 0x1, R9, P2 ;  /* 0x000000010d0d7824 */ /* 0x000fe200010e0609 */
[----:B------:R-:W-:Y:S01]  /*4aa0*/  LEA.HI.X R5, R20, R15, R5, 0x1, P3 ;  /* 0x0000000f14057211 */ /* 0x000fe200018f0c05 */
[----:B--2---:R-:W-:-:S05]  /*4ab0*/  HADD2.F32 R11, -RZ, R139.H0_H0 ;  /* 0x2000008bff0b7230 */ /* 0x004fca0000004100 */
[----:B------:R-:W-:-:S04]  /*4ac0*/  FMUL R11, R11, R136 ;  /* 0x000000880b0b7220 */ /* 0x000fc80000400000 */
[----:B------:R-:W-:-:S05]  /*4ad0*/  FFMA R11, R122, R23, R11 ;  /* 0x000000177a0b7223 */ /* 0x000fca000000000b */
[----:B------:R-:W-:-:S05]  /*4ae0*/  F2FP.F16.F32.PACK_AB R11, RZ, R11 ;  /* 0x0000000bff0b723e */ /* 0x000fca00000000ff */
[----:B------:R0:W-:Y:S01]  /*4af0*/  @P1 STG.E.U16 desc[UR36][R12.64], R11 ;  /* 0x0000000b0c001986 */ /* 0x0001e2000c101524 */
[----:B------:R-:W-:Y:S05]  /*4b00*/  @!P0 BRA `(.L_x_33) ;  /* 0x0000000000048947 */ /* 0x000fea0003800000 */
[----:B------:R2:W5:Y:S02]  /*4b10*/  LDG.E.LTC128B.U16 R139, desc[UR36][R4.64+0x2] ;  /* 0x00000224048b7981 */ /* 0x000564000c1e1520 */
.L_x_33:
[----:B------:R-:W-:Y:S05]  /*4b20*/  BSYNC B1 ;  /* 0x0000000000017941 */ /* 0x000fea0003800000 */
.L_x_32:
[----:B0----5:R-:W-:Y:S01]  /*4b30*/  HADD2.F32 R11, -RZ, R139.H0_H0 ;  /* 0x2000008bff0b7230 */ /* 0x021fe20000004100 */
[----:B------:R-:W-:Y:S01]  /*4b40*/  ISETP.GT.AND P1, PT, R10, 0x8, PT ;  /* 0x000000080a00780c */ /* 0x000fe20003f24270 */
[----:B------:R-:W-:Y:S03]  /*4b50*/  BSSY B1, `(.L_x_34) ;  /* 0x0000008000017945 */ /* 0x000fe60003800000 */
[----:B------:R-:W-:Y:S01]  /*4b60*/  FMUL R14, R11, R136 ;  /* 0x000000880b0e7220 */ /* 0x000fe20000400000 */
[----:B------:R-:W-:-:S03]  /*4b70*/  ISETP.GT.AND P2, PT, R3, RZ, P1 ;  /* 0x000000ff0300720c */ /* 0x000fc60000f44270 */
[----:B------:R-:W-:-:S05]  /*4b80*/  FFMA R14, R123, R23, R14 ;  /* 0x000000177b0e7223 */ /* 0x000fca000000000e */
[----:B------:R-:W-:-:S05]  /*4b90*/  F2FP.F16.F32.PACK_AB R14, RZ, R14 ;  /* 0x0000000eff0e723e */ /* 0x000fca00000000ff */
[----:B------:R0:W-:Y:S01]  /*4ba0*/  @P0 STG.E.U16 desc[UR36][R12.64+0x2], R14 ;  /* 0x0000020e0c000986 */ /* 0x0001e2000c101524 */
[----:B------:R-:W-:Y:S05]  /*4bb0*/  @!P2 BRA `(.L_x_35) ;  /* 0x000000000004a947 */ /* 0x000fea0003800000 */
[----:B------:R3:W5:Y:S02]  /*4bc0*/  LDG.E.LTC128B.U16 R139, desc[UR36][R6.64+0x10] ;  /* 0x00001024068b7981 */ /* 0x000764000c1e1520 */
.L_x_35:
[----:B------:R-:W-:Y:S05]  /*4bd0*/  BSYNC B1 ;  /* 0x0000000000017941 */ /* 0x000fea0003800000 */
.L_x_34:
[----:B-----5:R-:W-:Y:S01]  /*4be0*/  HADD2.F32 R11, -RZ, R139.H0_H0 ;  /* 0x2000008bff0b7230 */ /* 0x020fe20000004100 */
        /* <DEDUP_REMOVED lines=9> */
.L_x_37:
[----:B------:R-:W-:Y:S05]  /*4c80*/  BSYNC B1 ;  /* 0x0000000000017941 */ /* 0x000fea0003800000 */
.L_x_36:
[----:B----45:R-:W-:Y:S01]  /*4c90*/  HADD2.F32 R11, -RZ, R139.H0_H0 ;  /* 0x2000008bff0b7230 */ /* 0x030fe20000004100 */
[----:B------:R-:W-:Y:S01]  /*4ca0*/  ISETP.GT.AND P1, PT, R3, 0x8, P1 ;  /* 0x000000080300780c */ /* 0x000fe20000f24270 */
[----:B------:R-:W-:Y:S03]  /*4cb0*/  BSSY B1, `(.L_x_38) ;  /* 0x0000007000017945 */ /* 0x000fe60003800000 */
[----:B0-----:R-:W-:-:S04]  /*4cc0*/  FMUL R14, R11, R136 ;  /* 0x000000880b0e7220 */ /* 0x001fc80000400000 */
[----:B------:R-:W-:-:S05]  /*4cd0*/  FFMA R14, R125, R23, R14 ;  /* 0x000000177d0e7223 */ /* 0x000fca000000000e */
[----:B------:R-:W-:-:S05]  /*4ce0*/  F2FP.F16.F32.PACK_AB R14, RZ, R14 ;  /* 0x0000000eff0e723e */ /* 0x000fca00000000ff */
[----:B------:R0:W-:Y:S01]  /*4cf0*/  @P3 STG.E.U16 desc[UR36][R8.64+0x12], R14 ;  /* 0x0000120e08003986 */ /* 0x0001e2000c101524 */
[----:B------:R-:W-:Y:S05]  /*4d00*/  @!P1 BRA `(.L_x_39) ;  /* 0x0000000000049947 */ /* 0x000fea0003800000 */
[----:B------:R4:W5:Y:S02]  /*4d10*/  LDG.E.LTC128B.U16 R139, desc[UR36][R4.64+0x10] ;  /* 0x00001024048b7981 */ /* 0x000964000c1e1520 */
.L_x_39:
[----:B------:R-:W-:Y:S05]  /*4d20*/  BSYNC B1 ;  /* 0x0000000000017941 */ /* 0x000fea0003800000 */
.L_x_38:
[----:B-----5:R-:W-:Y:S01]  /*4d30*/  HADD2.F32 R11, -RZ, R139.H0_H0 ;  /* 0x2000008bff0b7230 */ /* 0x020fe20000004100 */
[----:B------:R-:W-:Y:S01]  /*4d40*/  ISETP.GT.AND P0, PT, R3, 0x8, P0 ;  /* 0x000000080300780c */ /* 0x000fe20000704270 */
[----:B------:R-:W-:Y:S03]  /*4d50*/  BSSY B1, `(.L_x_40) ;  /* 0x0000007000017945 */ /* 0x000fe60003800000 */
[----:B------:R-:W-:-:S04]  /*4d60*/  FMUL R11, R11, R136 ;  /* 0x000000880b0b7220 */ /* 0x000fc80000400000 */
[----:B------:R-:W-:-:S05]  /*4d70*/  FFMA R11, R126, R23, R11 ;  /* 0x000000177e0b7223 */ /* 0x000fca000000000b */
[----:B------:R-:W-:-:S05]  /*4d80*/  F2FP.F16.F32.PACK_AB R11, RZ, R11 ;  /* 0x0000000bff0b723e */ /* 0x000fca00000000ff */
[----:B------:R0:W-:Y:S01]  /*4d90*/  @P1 STG.E.U16 desc[UR36][R12.64+0x10], R11 ;  /* 0x0000100b0c001986 */ /* 0x0001e2000c101524 */
[----:B------:R-:W-:Y:S05]  /*4da0*/  @!P0 BRA `(.L_x_41) ;  /* 0x0000000000048947 */ /* 0x000fea0003800000 */
[----:B------:R0:W5:Y:S02]  /*4db0*/  LDG.E.LTC128B.U16 R139, desc[UR36][R4.64+0x12] ;  /* 0x00001224048b7981 */ /* 0x000164000c1e1520 */
.L_x_41:
[----:B------:R-:W-:Y:S05]  /*4dc0*/  BSYNC B1 ;  /* 0x0000000000017941 */ /* 0x000fea0003800000 */
.L_x_40:
        /* <DEDUP_REMOVED lines=10> */
.L_x_43:
[----:B------:R-:W-:Y:S05]  /*4e70*/  BSYNC B1 ;  /* 0x0000000000017941 */ /* 0x000fea0003800000 */
.L_x_42:
        /* <DEDUP_REMOVED lines=10> */
.L_x_45:
[----:B------:R-:W-:Y:S05]  /*4f20*/  BSYNC B1 ;  /* 0x0000000000017941 */ /* 0x000fea0003800000 */
.L_x_44:
[----:B0----5:R-:W-:Y:S01]  /*4f30*/  HADD2.F32 R11, -RZ, R139.H0_H0 ;  /* 0x2000008bff0b7230 */ /* 0x021fe20000004100 */
        /* <DEDUP_REMOVED lines=8> */
.L_x_47:
[----:B------:R-:W-:Y:S05]  /*4fc0*/  BSYNC B1 ;  /* 0x0000000000017941 */ /* 0x000fea0003800000 */
.L_x_46:
        /* <DEDUP_REMOVED lines=9> */
.L_x_49:
[----:B------:R-:W-:Y:S05]  /*5060*/  BSYNC B1 ;  /* 0x0000000000017941 */ /* 0x000fea0003800000 */
.L_x_48:
        /* <DEDUP_REMOVED lines=10> */
.L_x_51:
[----:B------:R-:W-:Y:S05]  /*5110*/  BSYNC B1 ;  /* 0x0000000000017941 */ /* 0x000fea0003800000 */
.L_x_50:
        /* <DEDUP_REMOVED lines=10> */
.L_x_53:
[----:B------:R-:W-:Y:S05]  /*51c0*/  BSYNC B1 ;  /* 0x0000000000017941 */ /* 0x000fea0003800000 */
.L_x_52:
        /* <DEDUP_REMOVED lines=9> */
.L_x_55:
[----:B------:R-:W-:Y:S05]  /*5260*/  BSYNC B1 ;  /* 0x0000000000017941 */ /* 0x000fea0003800000 */
.L_x_54:
        /* <DEDUP_REMOVED lines=9> */
.L_x_57:
[----:B------:R-:W-:Y:S05]  /*5300*/  BSYNC B1 ;  /* 0x0000000000017941 */ /* 0x000fea0003800000 */
.L_x_56:
        /* <DEDUP_REMOVED lines=10> */
.L_x_59:
[----:B------:R-:W-:Y:S05]  /*53b0*/  BSYNC B1 ;  /* 0x0000000000017941 */ /* 0x000fea0003800000 */
.L_x_58:
        /* <DEDUP_REMOVED lines=10> */
.L_x_61:
[----:B------:R-:W-:Y:S05]  /*5460*/  BSYNC B1 ;  /* 0x0000000000017941 */ /* 0x000fea0003800000 */
.L_x_60:
        /* <DEDUP_REMOVED lines=9> */
.L_x_63:
[----:B------:R-:W-:Y:S05]  /*5500*/  BSYNC B1 ;  /* 0x0000000000017941 */ /* 0x000fea0003800000 */
.L_x_62:
        /* <DEDUP_REMOVED lines=9> */
.L_x_65:
[----:B------:R-:W-:Y:S05]  /*55a0*/  BSYNC B1 ;  /* 0x0000000000017941 */ /* 0x000fea0003800000 */
.L_x_64:
        /* <DEDUP_REMOVED lines=10> */
.L_x_67:
[----:B------:R-:W-:Y:S05]  /*5650*/  BSYNC B1 ;  /* 0x0000000000017941 */ /* 0x000fea0003800000 */
.L_x_66:
        /* <DEDUP_REMOVED lines=10> */
.L_x_69:
[----:B------:R-:W-:Y:S05]  /*5700*/  BSYNC B1 ;  /* 0x0000000000017941 */ /* 0x000fea0003800000 */
.L_x_68:
        /* <DEDUP_REMOVED lines=9> */
.L_x_71:
[----:B------:R-:W-:Y:S05]  /*57a0*/  BSYNC B1 ;  /* 0x0000000000017941 */ /* 0x000fea0003800000 */
.L_x_70:
        /* <DEDUP_REMOVED lines=9> */
.L_x_73:
[----:B------:R-:W-:Y:S05]  /*5840*/  BSYNC B1 ;  /* 0x0000000000017941 */ /* 0x000fea0003800000 */
.L_x_72:
        /* <DEDUP_REMOVED lines=10> */
.L_x_75:
[----:B------:R-:W-:Y:S05]  /*58f0*/  BSYNC B1 ;  /* 0x0000000000017941 */ /* 0x000fea0003800000 */
.L_x_74:
        /* <DEDUP_REMOVED lines=10> */
.L_x_77:
[----:B------:R-:W-:Y:S05]  /*59a0*/  BSYNC B1 ;  /* 0x0000000000017941 */ /* 0x000fea0003800000 */
.L_x_76:
        /* <DEDUP_REMOVED lines=9> */
.L_x_79:
[----:B------:R-:W-:Y:S05]  /*5a40*/  BSYNC B1 ;  /* 0x0000000000017941 */ /* 0x000fea0003800000 */
.L_x_78:
        /* <DEDUP_REMOVED lines=9> */
.L_x_81:
[----:B------:R-:W-:Y:S05]  /*5ae0*/  BSYNC B1 ;  /* 0x0000000000017941 */ /* 0x000fea0003800000 */
.L_x_80:
        /* <DEDUP_REMOVED lines=10> */
.L_x_83:
[----:B------:R-:W-:Y:S05]  /*5b90*/  BSYNC B1 ;  /* 0x0000000000017941 */ /* 0x000fea0003800000 */
.L_x_82:
        /* <DEDUP_REMOVED lines=10> */
.L_x_85:
[----:B------:R-:W-:Y:S05]  /*5c40*/  BSYNC B1 ;  /* 0x0000000000017941 */ /* 0x000fea0003800000 */
.L_x_84:
        /* <DEDUP_REMOVED lines=9> */
.L_x_87:
[----:B------:R-:W-:Y:S05]  /*5ce0*/  BSYNC B1 ;  /* 0x0000000000017941 */ /* 0x000fea0003800000 */
.L_x_86:
        /* <DEDUP_REMOVED lines=9> */
.L_x_89:
[----:B------:R-:W-:Y:S05]  /*5d80*/  BSYNC B1 ;  /* 0x0000000000017941 */ /* 0x000fea0003800000 */
.L_x_88:
        /* <DEDUP_REMOVED lines=10> */
.L_x_91:
[----:B------:R-:W-:Y:S05]  /*5e30*/  BSYNC B1 ;  /* 0x0000000000017941 */ /* 0x000fea0003800000 */
.L_x_90:
        /* <DEDUP_REMOVED lines=10> */
.L_x_93:
[----:B------:R-:W-:Y:S05]  /*5ee0*/  BSYNC B1 ;  /* 0x0000000000017941 */ /* 0x000fea0003800000 */
.L_x_92:
        /* <DEDUP_REMOVED lines=9> */
.L_x_95:
[----:B------:R-:W-:Y:S05]  /*5f80*/  BSYNC B1 ;  /* 0x0000000000017941 */ /* 0x000fea0003800000 */
.L_x_94:
        /* <DEDUP_REMOVED lines=9> */
.L_x_97:
[----:B------:R-:W-:Y:S05]  /*6020*/  BSYNC B1 ;  /* 0x0000000000017941 */ /* 0x000fea0003800000 */
.L_x_96:
        /* <DEDUP_REMOVED lines=10> */
.L_x_99:
[----:B------:R-:W-:Y:S05]  /*60d0*/  BSYNC B1 ;  /* 0x0000000000017941 */ /* 0x000fea0003800000 */
.L_x_98:
        /* <DEDUP_REMOVED lines=10> */
.L_x_101:
[----:B------:R-:W-:Y:S05]  /*6180*/  BSYNC B1 ;  /* 0x0000000000017941 */ /* 0x000fea0003800000 */
.L_x_100:
        /* <DEDUP_REMOVED lines=9> */
.L_x_103:
[----:B------:R-:W-:Y:S05]  /*6220*/  BSYNC B1 ;  /* 0x0000000000017941 */ /* 0x000fea0003800000 */
.L_x_102:
        /* <DEDUP_REMOVED lines=9> */
.L_x_105:
[----:B------:R-:W-:Y:S05]  /*62c0*/  BSYNC B1 ;  /* 0x0000000000017941 */ /* 0x000fea0003800000 */
.L_x_104:
        /* <DEDUP_REMOVED lines=10> */
.L_x_107:
[----:B------:R-:W-:Y:S05]  /*6370*/  BSYNC B1 ;  /* 0x0000000000017941 */ /* 0x000fea0003800000 */
.L_x_106:
        /* <DEDUP_REMOVED lines=10> */
.L_x_109:
[----:B------:R-:W-:Y:S05]  /*6420*/  BSYNC B1 ;  /* 0x0000000000017941 */ /* 0x000fea0003800000 */
.L_x_108:
        /* <DEDUP_REMOVED lines=9> */
.L_x_111:
[----:B------:R-:W-:Y:S05]  /*64c0*/  BSYNC B1 ;  /* 0x0000000000017941 */ /* 0x000fea0003800000 */
.L_x_110:
        /* <DEDUP_REMOVED lines=9> */
.L_x_113:
[----:B------:R-:W-:Y:S05]  /*6560*/  BSYNC B1 ;  /* 0x0000000000017941 */ /* 0x000fea0003800000 */
.L_x_112:
        /* <DEDUP_REMOVED lines=10> */
.L_x_115:
[----:B------:R-:W-:Y:S05]  /*6610*/  BSYNC B1 ;  /* 0x0000000000017941 */ /* 0x000fea0003800000 */
.L_x_114:
        /* <DEDUP_REMOVED lines=10> */
.L_x_117:
[----:B------:R-:W-:Y:S05]  /*66c0*/  BSYNC B1 ;  /* 0x0000000000017941 */ /* 0x000fea0003800000 */
.L_x_116:
        /* <DEDUP_REMOVED lines=9> */
.L_x_119:
[----:B------:R-:W-:Y:S05]  /*6760*/  BSYNC B1 ;  /* 0x0000000000017941 */ /* 0x000fea0003800000 */
.L_x_118:
        /* <DEDUP_REMOVED lines=9> */
.L_x_121:
[----:B------:R-:W-:Y:S05]  /*6800*/  BSYNC B1 ;  /* 0x0000000000017941 */ /* 0x000fea0003800000 */
.L_x_120:
        /* <DEDUP_REMOVED lines=10> */
.L_x_123:
[----:B------:R-:W-:Y:S05]  /*68b0*/  BSYNC B1 ;  /* 0x0000000000017941 */ /* 0x000fea0003800000 */
.L_x_122:
        /* <DEDUP_REMOVED lines=10> */
.L_x_125:
[----:B------:R-:W-:Y:S05]  /*6960*/  BSYNC B1 ;  /* 0x0000000000017941 */ /* 0x000fea0003800000 */
.L_x_124:
        /* <DEDUP_REMOVED lines=9> */
.L_x_127:
[----:B------:R-:W-:Y:S05]  /*6a00*/  BSYNC B1 ;  /* 0x0000000000017941 */ /* 0x000fea0003800000 */
.L_x_126:
        /* <DEDUP_REMOVED lines=9> */
.L_x_129:
[----:B------:R-:W-:Y:S05]  /*6aa0*/  BSYNC B1 ;  /* 0x0000000000017941 */ /* 0x000fea0003800000 */
.L_x_128:
        /* <DEDUP_REMOVED lines=10> */
.L_x_131:
[----:B------:R-:W-:Y:S05]  /*6b50*/  BSYNC B1 ;  /* 0x0000000000017941 */ /* 0x000fea0003800000 */
.L_x_130:
        /* <DEDUP_REMOVED lines=10> */
.L_x_133:
[----:B------:R-:W-:Y:S05]  /*6c00*/  BSYNC B1 ;  /* 0x0000000000017941 */ /* 0x000fea0003800000 */
.L_x_132:
        /* <DEDUP_REMOVED lines=9> */
.L_x_135:
[----:B------:R-:W-:Y:S05]  /*6ca0*/  BSYNC B1 ;  /* 0x0000000000017941 */ /* 0x000fea0003800000 */
.L_x_134:
        /* <DEDUP_REMOVED lines=9> */
.L_x_137:
[----:B------:R-:W-:Y:S05]  /*6d40*/  BSYNC B1 ;  /* 0x0000000000017941 */ /* 0x000fea0003800000 */
.L_x_136:
        /* <DEDUP_REMOVED lines=10> */
.L_x_139:
[----:B------:R-:W-:Y:S05]  /*6df0*/  BSYNC B1 ;  /* 0x0000000000017941 */ /* 0x000fea0003800000 */
.L_x_138:
        /* <DEDUP_REMOVED lines=10> */
.L_x_141:
[----:B------:R-:W-:Y:S05]  /*6ea0*/  BSYNC B1 ;  /* 0x0000000000017941 */ /* 0x000fea0003800000 */
.L_x_140:
        /* <DEDUP_REMOVED lines=9> */
.L_x_143:
[----:B------:R-:W-:Y:S05]  /*6f40*/  BSYNC B1 ;  /* 0x0000000000017941 */ /* 0x000fea0003800000 */
.L_x_142:
        /* <DEDUP_REMOVED lines=9> */
.L_x_145:
[----:B------:R-:W-:Y:S05]  /*6fe0*/  BSYNC B1 ;  /* 0x0000000000017941 */ /* 0x000fea0003800000 */
.L_x_144:
        /* <DEDUP_REMOVED lines=10> */
.L_x_147:
[----:B------:R-:W-:Y:S05]  /*7090*/  BSYNC B1 ;  /* 0x0000000000017941 */ /* 0x000fea0003800000 */
.L_x_146:
        /* <DEDUP_REMOVED lines=10> */
.L_x_149:
[----:B------:R-:W-:Y:S05]  /*7140*/  BSYNC B1 ;  /* 0x0000000000017941 */ /* 0x000fea0003800000 */
.L_x_148:
        /* <DEDUP_REMOVED lines=9> */
.L_x_151:
[----:B------:R-:W-:Y:S05]  /*71e0*/  BSYNC B1 ;  /* 0x0000000000017941 */ /* 0x000fea0003800000 */
.L_x_150:
        /* <DEDUP_REMOVED lines=9> */
.L_x_153:
[----:B------:R-:W-:Y:S05]  /*7280*/  BSYNC B1 ;  /* 0x0000000000017941 */ /* 0x000fea0003800000 */
.L_x_152:
        /* <DEDUP_REMOVED lines=10> */
.L_x_155:
[----:B------:R-:W-:Y:S05]  /*7330*/  BSYNC B1 ;  /* 0x0000000000017941 */ /* 0x000fea0003800000 */
.L_x_154:
        /* <DEDUP_REMOVED lines=10> */
.L_x_157:
[----:B------:R-:W-:Y:S05]  /*73e0*/  BSYNC B1 ;  /* 0x0000000000017941 */ /* 0x000fea0003800000 */
.L_x_156:
        /* <DEDUP_REMOVED lines=9> */
.L_x_159:
[----:B------:R-:W-:Y:S05]  /*7480*/  BSYNC B1 ;  /* 0x0000000000017941 */ /* 0x000fea0003800000 */
.L_x_158:
        /* <DEDUP_REMOVED lines=9> */
.L_x_161:
[----:B------:R-:W-:Y:S05]  /*7520*/  BSYNC B1 ;  /* 0x0000000000017941 */ /* 0x000fea0003800000 */
.L_x_160:
        /* <DEDUP_REMOVED lines=10> */
.L_x_163:
[----:B------:R-:W-:Y:S05]  /*75d0*/  BSYNC B1 ;  /* 0x0000000000017941 */ /* 0x000fea0003800000 */
.L_x_162:
        /* <DEDUP_REMOVED lines=10> */
.L_x_165:
[----:B------:R-:W-:Y:S05]  /*7680*/  BSYNC B1 ;  /* 0x0000000000017941 */ /* 0x000fea0003800000 */
.L_x_164:
        /* <DEDUP_REMOVED lines=9> */
.L_x_167:
[----:B------:R-:W-:Y:S05]  /*7720*/  BSYNC B1 ;  /* 0x0000000000017941 */ /* 0x000fea0003800000 */
.L_x_166:
        /* <DEDUP_REMOVED lines=9> */
.L_x_169:
[----:B------:R-:W-:Y:S05]  /*77c0*/  BSYNC B1 ;  /* 0x0000000000017941 */ /* 0x000fea0003800000 */
.L_x_168:
        /* <DEDUP_REMOVED lines=10> */
.L_x_171:
[----:B------:R-:W-:Y:S05]  /*7870*/  BSYNC B1 ;  /* 0x0000000000017941 */ /* 0x000fea0003800000 */
.L_x_170:
        /* <DEDUP_REMOVED lines=10> */
.L_x_173:
[----:B------:R-:W-:Y:S05]  /*7920*/  BSYNC B1 ;  /* 0x0000000000017941 */ /* 0x000fea0003800000 */
.L_x_172:
        /* <DEDUP_REMOVED lines=9> */
.L_x_175:
[----:B------:R-:W-:Y:S05]  /*79c0*/  BSYNC B1 ;  /* 0x0000000000017941 */ /* 0x000fea0003800000 */
.L_x_174:
        /* <DEDUP_REMOVED lines=9> */
.L_x_177:
[----:B------:R-:W-:Y:S05]  /*7a60*/  BSYNC B1 ;  /* 0x0000000000017941 */ /* 0x000fea0003800000 */
.L_x_176:
        /* <DEDUP_REMOVED lines=10> */
.L_x_179:
[----:B------:R-:W-:Y:S05]  /*7b10*/  BSYNC B1 ;  /* 0x0000000000017941 */ /* 0x000fea0003800000 */
.L_x_178:
        /* <DEDUP_REMOVED lines=10> */
.L_x_181:
[----:B------:R-:W-:Y:S05]  /*7bc0*/  BSYNC B1 ;  /* 0x0000000000017941 */ /* 0x000fea0003800000 */
.L_x_180:
        /* <DEDUP_REMOVED lines=9> */
.L_x_183:
[----:B------:R-:W-:Y:S05]  /*7c60*/  BSYNC B1 ;  /* 0x0000000000017941 */ /* 0x000fea0003800000 */
.L_x_182:
        /* <DEDUP_REMOVED lines=9> */
.L_x_185:
[----:B------:R-:W-:Y:S05]  /*7d00*/  BSYNC B1 ;  /* 0x0000000000017941 */ /* 0x000fea0003800000 */
.L_x_184:
        /* <DEDUP_REMOVED lines=10> */
.L_x_187:
[----:B------:R-:W-:Y:S05]  /*7db0*/  BSYNC B1 ;  /* 0x0000000000017941 */ /* 0x000fea0003800000 */
.L_x_186:
        /* <DEDUP_REMOVED lines=10> */
.L_x_189:
[----:B------:R-:W-:Y:S05]  /*7e60*/  BSYNC B1 ;  /* 0x0000000000017941 */ /* 0x000fea0003800000 */
.L_x_188:
        /* <DEDUP_REMOVED lines=9> */
.L_x_191:
[----:B------:R-:W-:Y:S05]  /*7f00*/  BSYNC B1 ;  /* 0x0000000000017941 */ /* 0x000fea0003800000 */
.L_x_190:
        /* <DEDUP_REMOVED lines=9> */
.L_x_193:
[----:B------:R-:W-:Y:S05]  /*7fa0*/  BSYNC B1 ;  /* 0x0000000000017941 */ /* 0x000fea0003800000 */
.L_x_192:
        /* <DEDUP_REMOVED lines=10> */
.L_x_195:
[----:B------:R-:W-:Y:S05]  /*8050*/  BSYNC B1 ;  /* 0x0000000000017941 */ /* 0x000fea0003800000 */
.L_x_194:
        /* <DEDUP_REMOVED lines=10> */
.L_x_197:
[----:B------:R-:W-:Y:S05]  /*8100*/  BSYNC B1 ;  /* 0x0000000000017941 */ /* 0x000fea0003800000 */
.L_x_196:
        /* <DEDUP_REMOVED lines=9> */
.L_x_199:
[----:B------:R-:W-:Y:S05]  /*81a0*/  BSYNC B1 ;  /* 0x0000000000017941 */ /* 0x000fea0003800000 */
.L_x_198:
        /* <DEDUP_REMOVED lines=9> */
.L_x_201:
[----:B------:R-:W-:Y:S05]  /*8240*/  BSYNC B1 ;  /* 0x0000000000017941 */ /* 0x000fea0003800000 */
.L_x_200:
        /* <DEDUP_REMOVED lines=10> */
.L_x_203:
[----:B------:R-:W-:Y:S05]  /*82f0*/  BSYNC B1 ;  /* 0x0000000000017941 */ /* 0x000fea0003800000 */
.L_x_202:
        /* <DEDUP_REMOVED lines=10> */
.L_x_205:
[----:B------:R-:W-:Y:S05]  /*83a0*/  BSYNC B1 ;  /* 0x0000000000017941 */ /* 0x000fea0003800000 */
.L_x_204:
        /* <DEDUP_REMOVED lines=9> */
.L_x_207:
[----:B------:R-:W-:Y:S05]  /*8440*/  BSYNC B1 ;  /* 0x0000000000017941 */ /* 0x000fea0003800000 */
.L_x_206:
        /* <DEDUP_REMOVED lines=9> */
.L_x_209:
[----:B------:R-:W-:Y:S05]  /*84e0*/  BSYNC B1 ;  /* 0x0000000000017941 */ /* 0x000fea0003800000 */
.L_x_208:
        /* <DEDUP_REMOVED lines=10> */
.L_x_211:
[----:B------:R-:W-:Y:S05]  /*8590*/  BSYNC B1 ;  /* 0x0000000000017941 */ /* 0x000fea0003800000 */
.L_x_210:
        /* <DEDUP_REMOVED lines=10> */
.L_x_213:
[----:B------:R-:W-:Y:S05]  /*8640*/  BSYNC B1 ;  /* 0x0000000000017941 */ /* 0x000fea0003800000 */
.L_x_212:
        /* <DEDUP_REMOVED lines=9> */
.L_x_215:
[----:B------:R-:W-:Y:S05]  /*86e0*/  BSYNC B1 ;  /* 0x0000000000017941 */ /* 0x000fea0003800000 */
.L_x_214:
        /* <DEDUP_REMOVED lines=9> */
.L_x_217:
[----:B------:R-:W-:Y:S05]  /*8780*/  BSYNC B1 ;  /* 0x0000000000017941 */ /* 0x000fea0003800000 */
.L_x_216:
        /* <DEDUP_REMOVED lines=10> */
.L_x_219:
[----:B------:R-:W-:Y:S05]  /*8830*/  BSYNC B1 ;  /* 0x0000000000017941 */ /* 0x000fea0003800000 */
.L_x_218:
        /* <DEDUP_REMOVED lines=10> */
.L_x_221:
[----:B------:R-:W-:Y:S05]  /*88e0*/  BSYNC B1 ;  /* 0x0000000000017941 */ /* 0x000fea0003800000 */
.L_x_220:
        /* <DEDUP_REMOVED lines=9> */
.L_x_223:
[----:B------:R-:W-:Y:S05]  /*8980*/  BSYNC B1 ;  /* 0x0000000000017941 */ /* 0x000fea0003800000 */
.L_x_222:
        /* <DEDUP_REMOVED lines=9> */
.L_x_225:
[----:B------:R-:W-:Y:S05]  /*8a20*/  BSYNC B1 ;  /* 0x0000000000017941 */ /* 0x000fea0003800000 */
.L_x_224:
        /* <DEDUP_REMOVED lines=10> */
.L_x_227:
[----:B------:R-:W-:Y:S05]  /*8ad0*/  BSYNC B1 ;  /* 0x0000000000017941 */ /* 0x000fea0003800000 */
.L_x_226:
        /* <DEDUP_REMOVED lines=10> */
.L_x_229:
[----:B------:R-:W-:Y:S05]  /*8b80*/  BSYNC B1 ;  /* 0x0000000000017941 */ /* 0x000fea0003800000 */
.L_x_228:
        /* <DEDUP_REMOVED lines=9> */
.L_x_231:
[----:B------:R-:W-:Y:S05]  /*8c20*/  BSYNC B1 ;  /* 0x0000000000017941 */ /* 0x000fea0003800000 */
.L_x_230:
        /* <DEDUP_REMOVED lines=9> */
.L_x_233:
[----:B------:R-:W-:Y:S05]  /*8cc0*/  BSYNC B1 ;  /* 0x0000000000017941 */ /* 0x000fea0003800000 */
.L_x_232:
        /* <DEDUP_REMOVED lines=10> */
.L_x_235:
[----:B------:R-:W-:Y:S05]  /*8d70*/  BSYNC B1 ;  /* 0x0000000000017941 */ /* 0x000fea0003800000 */
.L_x_234:
        /* <DEDUP_REMOVED lines=10> */
.L_x_237:
[----:B------:R-:W-:Y:S05]  /*8e20*/  BSYNC B1 ;  /* 0x0000000000017941 */ /* 0x000fea0003800000 */
.L_x_236:
        /* <DEDUP_REMOVED lines=9> */
.L_x_239:
[----:B------:R-:W-:Y:S05]  /*8ec0*/  BSYNC B1 ;  /* 0x0000000000017941 */ /* 0x000fea0003800000 */
.L_x_238:
        /* <DEDUP_REMOVED lines=9> */
.L_x_241:
[----:B------:R-:W-:Y:S05]  /*8f60*/  BSYNC B1 ;  /* 0x0000000000017941 */ /* 0x000fea0003800000 */
.L_x_240:
        /* <DEDUP_REMOVED lines=10> */
.L_x_243:
[----:B------:R-:W-:Y:S05]  /*9010*/  BSYNC B1 ;  /* 0x0000000000017941 */ /* 0x000fea0003800000 */
.L_x_242:
        /* <DEDUP_REMOVED lines=10> */
.L_x_245:
[----:B------:R-:W-:Y:S05]  /*90c0*/  BSYNC B1 ;  /* 0x0000000000017941 */ /* 0x000fea0003800000 */
.L_x_244:
[----:B01-3-5:R-:W-:Y:S01]  /*90d0*/  HADD2.F32 R7, -RZ, R139.H0_H0 ;  /* 0x2000008bff077230 */ /* 0x02bfe20000004100 */
        /* <DEDUP_REMOVED lines=8> */
.L_x_247:
[----:B------:R-:W-:Y:S05]  /*9160*/  BSYNC B1 ;  /* 0x0000000000017941 */ /* 0x000fea0003800000 */
.L_x_246:
[----:B-----5:R-:W-:Y:S01]  /*9170*/  HADD2.F32 R7, -RZ, R139.H0_H0 ;  /* 0x2000008bff077230 */ /* 0x020fe20000004100 */
[----:B------:R-:W-:Y:S01]  /*9180*/  ISETP.GT.AND P0, PT, R3, 0x8, P0 ;  /* 0x000000080300780c */ /* 0x000fe20000704270 */
[----:B0-----:R-:W-:Y:S01]  /*9190*/  @P1 IMAD.MOV.U32 R6, RZ, RZ, R12 ;  /* 0x000000ffff061224 */ /* 0x001fe200078e000c */
[----:B------:R-:W-:Y:S02]  /*91a0*/  BSSY B1, `(.L_x_248) ;  /* 0x0000009000017945 */ /* 0x000fe40003800000 */
[----:B------:R-:W-:-:S04]  /*91b0*/  FMUL R7, R7, R136 ;  /* 0x0000008807077220 */ /* 0x000fc80000400000 */
[----:B------:R-:W-:-:S05]  /*91c0*/  FFMA R7, R38, R23, R7 ;  /* 0x0000001726077223 */ /* 0x000fca0000000007 */
[----:B------:R-:W-:-:S04]  /*91d0*/  F2FP.F16.F32.PACK_AB R7, RZ, R7 ;  /* 0x00000007ff07723e */ /* 0x000fc800000000ff */
[----:B------:R-:W-:Y:S01]  /*91e0*/  PRMT R8, R7, 0x7610, R8 ;  /* 0x0000761007087816 */ /* 0x000fe20000000008 */
[----:B------:R-:W-:-:S05]  /*91f0*/  @P1 IMAD.MOV.U32 R7, RZ, RZ, R13 ;  /* 0x000000ffff071224 */ /* 0x000fca00078e000d */
[----:B------:R0:W-:Y:S01]  /*9200*/  @P1 STG.E.U16 desc[UR36][R6.64+0x1b0], R8 ;  /* 0x0001b00806001986 */ /* 0x0001e2000c101524 */
[----:B------:R-:W-:Y:S05]  /*9210*/  @!P0 BRA `(.L_x_249) ;  /* 0x0000000000048947 */ /* 0x000fea0003800000 */
[----:B------:R3:W5:Y:S02]  /*9220*/  LDG.E.LTC128B.U16 R139, desc[UR36][R4.64+0x1b2] ;  /* 0x0001b224048b7981 */ /* 0x000764000c1e1520 */
.L_x_249:
[----:B------:R-:W-:Y:S05]  /*9230*/  BSYNC B1 ;  /* 0x0000000000017941 */ /* 0x000fea0003800000 */
.L_x_248:
[----:B------:R-:W-:Y:S05]  /*9240*/  @!P0 BRA `(.L_x_250) ;  /* 0x0000002400c08947 */ /* 0x000fea0003800000 */
[----:B-----5:R-:W-:-:S05]  /*9250*/  HADD2.F32 R139, -RZ, R139.H0_H0 ;  /* 0x2000008bff8b7230 */ /* 0x020fca0000004100 */
[----:B-1234-:R-:W-:-:S04]  /*9260*/  FMUL R4, R139, R136 ;  /* 0x000000888b047220 */ /* 0x01efc80000400000 */
[----:B------:R-:W-:-:S05]  /*9270*/  FFMA R4, R39, R23, R4 ;  /* 0x0000001727047223 */ /* 0x000fca0000000004 */
[----:B------:R-:W-:-:S05]  /*9280*/  F2FP.F16.F32.PACK_AB R4, RZ, R4 ;  /* 0x00000004ff04723e */ /* 0x000fca00000000ff */
[----:B------:R1:W-:Y:S01]  /*9290*/  STG.E.U16 desc[UR36][R12.64+0x1b2], R4 ;  /* 0x0001b2040c007986 */ /* 0x0003e2000c101524 */
[----:B------:R-:W-:Y:S05]  /*92a0*/  BRA `(.L_x_250) ;  /* 0x0000002400a87947 */ /* 0x000fea0003800000 */
.L_x_29:
[----:B------:R-:W-:Y:S01]  /*92b0*/  ULDC.64 UR4, c[0x0][0x5c0] ;  /* 0x0001700000047ab9 */ /* 0x000fe20000000a00 */
[----:B------:R-:W-:Y:S01]  /*92c0*/  ISETP.GT.AND P3, PT, R10, 0x1, PT ;  /* 0x000000010a00780c */ /* 0x000fe20003f64270 */
[-C--:B------:R-:W-:Y:S01]  /*92d0*/  FMUL R120, R120, R23.reuse ;  /* 0x0000001778787220 */ /* 0x080fe20000400000 */
[----:B------:R-:W-:Y:S01]  /*92e0*/  LEA R8, P0, R6, UR4, 0x1 ;  /* 0x0000000406087c11 */ /* 0x000fe2000f8008ff */
[-C--:B------:R-:W-:Y:S01]  /*92f0*/  FMUL R121, R121, R23.reuse ;  /* 0x0000001779797220 */ /* 0x080fe20000400000 */
[----:B------:R-:W-:Y:S01]  /*9300*/  SHF.L.U64.HI R5, R4, 0x4, R5 ;  /* 0x0000000404057819 */ /* 0x000fe20000010205 */
[-C--:B------:R-:W-:Y:S01]  /*9310*/  FMUL R122, R122, R23.reuse ;  /* 0x000000177a7a7220 */ /* 0x080fe20000400000 */
[----:B------:R-:W-:Y:S01]  /*9320*/  LEA.HI.X R9, R6, UR5, R9, 0x1, P0 ;  /* 0x0000000506097c11 */ /* 0x000fe200080f0c09 */
[-C--:B------:R-:W-:Y:S01]  /*9330*/  FMUL R123, R123, R23.reuse ;  /* 0x000000177b7b7220 */ /* 0x080fe20000400000 */
[----:B------:R-:W-:Y:S01]  /*9340*/  ISETP.GT.AND P0, PT, R3, RZ, P3 ;  /* 0x000000ff0300720c */ /* 0x000fe20001f04270 */
[-C--:B------:R-:W-:Y:S01]  /*9350*/  FMUL R124, R124, R23.reuse ;  /* 0x000000177c7c7220 */ /* 0x080fe20000400000 */
[----:B------:R-:W-:Y:S01]  /*9360*/  F2FP.F16.F32.PACK_AB R120, RZ, R120 ;  /* 0x00000078ff78723e */ /* 0x000fe200000000ff */
[----:B------:R-:W-:Y:S01]  /*9370*/  FMUL R125, R125, R23 ;  /* 0x000000177d7d7220 */ /* 0x000fe20000400000 */
[----:B------:R-:W-:Y:S01]  /*9380*/  F2FP.F16.F32.PACK_AB R121, RZ, R121 ;  /* 0x00000079ff79723e */ /* 0x000fe200000000ff */
[-C--:B------:R-:W-:Y:S01]  /*9390*/  FMUL R126, R126, R23.reuse ;  /* 0x000000177e7e7220 */ /* 0x080fe20000400000 */
[----:B------:R-:W-:Y:S01]  /*93a0*/  LEA R4, P4, R4, R8, 0x4 ;  /* 0x0000000804047211 */ /* 0x000fe200078820ff */
[----:B------:R-:W-:Y:S01]  /*93b0*/  @P2 STG.E.U16 desc[UR36][R8.64], R120 ;  /* 0x0000007808002986 */ /* 0x000fe2000c101524 */
[----:B------:R-:W-:Y:S01]  /*93c0*/  ISETP.GT.AND P2, PT, R10, 0x8, PT ;  /* 0x000000080a00780c */ /* 0x000fe20003f44270 */
[-C--:B------:R-:W-:Y:S01]  /*93d0*/  FMUL R127, R127, R23.reuse ;  /* 0x000000177f7f7220 */ /* 0x080fe20000400000 */
[----:B------:R-:W-:Y:S01]  /*93e0*/  ISETP.GT.AND P1, PT, R3, 0x8, P1 ;  /* 0x000000080300780c */ /* 0x000fe20000f24270 */
[--C-:B------:R-:W-:Y:S01]  /*93f0*/  IMAD.X R5, R5, 0x1, R9.reuse, P4 ;  /* 0x0000000105057824 */ /* 0x100fe200020e0609 */
[C---:B------:R-:W-:Y:S01]  /*9400*/  ISETP.GT.AND P5, PT, R3.reuse, RZ, P2 ;  /* 0x000000ff0300720c */ /* 0x040fe200017a4270 */
[--C-:B------:R-:W-:Y:S01]  /*9410*/  @P0 IMAD.MOV.U32 R6, RZ, RZ, R8.reuse ;  /* 0x000000ffff060224 */ /* 0x100fe200078e0008 */
[----:B------:R-:W-:Y:S01]  /*9420*/  ISETP.GT.AND P3, PT, R3, 0x8, P3 ;  /* 0x000000080300780c */ /* 0x000fe20001f64270 */
[--C-:B------:R-:W-:Y:S01]  /*9430*/  @P0 IMAD.MOV.U32 R7, RZ, RZ, R9.reuse ;  /* 0x000000ffff070224 */ /* 0x100fe200078e0009 */
[----:B------:R-:W-:Y:S01]  /*9440*/  F2FP.F16.F32.PACK_AB R122, RZ, R122 ;  /* 0x0000007aff7a723e */ /* 0x000fe200000000ff */
[----:B------:R-:W-:Y:S01]  /*9450*/  FMUL R128, R128, R23 ;  /* 0x0000001780807220 */ /* 0x000fe20000400000 */
[----:B------:R-:W-:Y:S01]  /*9460*/  F2FP.F16.F32.PACK_AB R123, RZ, R123 ;  /* 0x0000007bff7b723e */ /* 0x000fe200000000ff */
[-C--:B------:R-:W-:Y:S01]  /*9470*/  FMUL R129, R129, R23.reuse ;  /* 0x0000001781817220 */ /* 0x080fe20000400000 */
[----:B------:R0:W-:Y:S01]  /*9480*/  @P0 STG.E.U16 desc[UR36][R6.64+0x2], R121 ;  /* 0x0000027906000986 */ /* 0x0001e2000c101524 */
[----:B------:R-:W-:Y:S01]  /*9490*/  ISETP.GT.AND P0, PT, R10, 0x9, PT ;  /* 0x000000090a00780c */ /* 0x000fe20003f04270 */
[-C--:B------:R-:W-:Y:S01]  /*94a0*/  FMUL R130, R130, R23.reuse ;  /* 0x0000001782827220 */ /* 0x080fe20000400000 */
[----:B------:R-:W-:Y:S01]  /*94b0*/  F2FP.F16.F32.PACK_AB R124, RZ, R124 ;  /* 0x0000007cff7c723e */ /* 0x000fe200000000ff */
[----:B------:R-:W-:Y:S01]  /*94c0*/  @P1 STG.E.U16 desc[UR36][R4.64], R122 ;  /* 0x0000007a04001986 */ /* 0x000fe2000c101524 */
[----:B------:R-:W-:Y:S01]  /*94d0*/  ISETP.GT.AND P4, PT, R3, RZ, P0 ;  /* 0x000000ff0300720c */ /* 0x000fe20000784270 */
[----:B------:R-:W-:Y:S01]  /*94e0*/  FMUL R131, R131, R23 ;  /* 0x0000001783837220 */ /* 0x000fe20000400000 */
[----:B------:R-:W-:Y:S01]  /*94f0*/  ISETP.GT.AND P1, PT, R10, 0x10, PT ;  /* 0x000000100a00780c */ /* 0x000fe20003f24270 */
[----:B------:R-:W-:Y:S01]  /*9500*/  @P3 STG.E.U16 desc[UR36][R4.64+0x2], R123 ;  /* 0x0000027b04003986 */ /* 0x000fe2000c101524 */
[----:B------:R-:W-:Y:S01]  /*9510*/  F2FP.F16.F32.PACK_AB R125, RZ, R125 ;  /* 0x0000007dff7d723e */ /* 0x000fe200000000ff */
[-C--:B------:R-:W-:Y:S01]  /*9520*/  FMUL R132, R132, R23.reuse ;  /* 0x0000001784847220 */ /* 0x080fe20000400000 */
[C---:B------:R-:W-:Y:S01]  /*9530*/  ISETP.GT.AND P2, PT, R3.reuse, 0x8, P2 ;  /* 0x000000080300780c */ /* 0x040fe20001744270 */
[--C-:B0-----:R-:W-:Y:S01]  /*9540*/  @P5 IMAD.MOV.U32 R6, RZ, RZ, R8.reuse ;  /* 0x000000ffff065224 */ /* 0x101fe200078e0008 */
[----:B------:R-:W-:Y:S01]  /*9550*/  ISETP.GT.AND P3, PT, R3, 0x8, P0 ;  /* 0x000000080300780c */ /* 0x000fe20000764270 */
[--C-:B------:R-:W-:Y:S01]  /*9560*/  @P5 IMAD.MOV.U32 R7, RZ, RZ, R9.reuse ;  /* 0x000000ffff075224 */ /* 0x100fe200078e0009 */
[----:B------:R-:W-:Y:S01]  /*9570*/  ISETP.GT.AND P0, PT, R10, 0x11, PT ;  /* 0x000000110a00780c */ /* 0x000fe20003f04270 */
[-C--:B------:R-:W-:Y:S01]  /*9580*/  FMUL R133, R133, R23.reuse ;  /* 0x0000001785857220 */ /* 0x080fe20000400000 */
[----:B------:R-:W-:Y:S01]  /*9590*/  F2FP.F16.F32.PACK_AB R126, RZ, R126 ;  /* 0x0000007eff7e723e */ /* 0x000fe200000000ff */
[-C--:B------:R-:W-:Y:S01]  /*95a0*/  FMUL R134, R134, R23.reuse ;  /* 0x0000001786867220 */ /* 0x080fe20000400000 */
[----:B------:R0:W-:Y:S01]  /*95b0*/  @P5 STG.E.U16 desc[UR36][R6.64+0x10], R124 ;  /* 0x0000107c06005986 */ /* 0x0001e2000c101524 */
[----:B------:R-:W-:Y:S01]  /*95c0*/  ISETP.GT.AND P5, PT, R3, RZ, P1 ;  /* 0x000000ff0300720c */ /* 0x000fe20000fa4270 */
[----:B------:R-:W-:Y:S01]  /*95d0*/  FMUL R135, R135, R23 ;  /* 0x0000001787877220 */ /* 0x000fe20000400000 */
[----:B------:R-:W-:Y:S01]  /*95e0*/  F2FP.F16.F32.PACK_AB R127, RZ, R127 ;  /* 0x0000007fff7f723e */ /* 0x000fe200000000ff */
[-C--:B------:R-:W-:Y:S01]  /*95f0*/  FMUL R104, R104, R23.reuse ;  /* 0x0000001768687220 */ /* 0x080fe20000400000 */
[----:B------:R-:W-:Y:S01]  /*9600*/  F2FP.F16.F32.PACK_AB R128, RZ, R128 ;  /* 0x00000080ff80723e */ /* 0x000fe200000000ff */
[----:B------:R-:W-:Y:S01]  /*9610*/  FMUL R105, R105, R23 ;  /* 0x0000001769697220 */ /* 0x000fe20000400000 */
[----:B------:R-:W-:Y:S01]  /*9620*/  F2FP.F16.F32.PACK_AB R129, RZ, R129 ;  /* 0x00000081ff81723e */ /* 0x000fe200000000ff */
[-C--:B------:R-:W-:Y:S01]  /*9630*/  FMUL R106, R106, R23.reuse ;  /* 0x000000176a6a7220 */ /* 0x080fe20000400000 */
[----:B------:R-:W-:Y:S01]  /*9640*/  ISETP.GT.AND P1, PT, R3, 0x8, P1 ;  /* 0x000000080300780c */ /* 0x000fe20000f24270 */
[----:B------:R-:W-:Y:S01]  /*9650*/  FMUL R107, R107, R23 ;  /* 0x000000176b6b7220 */ /* 0x000fe20000400000 */
[----:B------:R-:W-:Y:S01]  /*9660*/  F2FP.F16.F32.PACK_AB R130, RZ, R130 ;  /* 0x00000082ff82723e */ /* 0x000fe200000000ff */
[--C-:B0-----:R-:W-:Y:S01]  /*9670*/  @P4 IMAD.MOV.U32 R6, RZ, RZ, R8.reuse ;  /* 0x000000ffff064224 */ /* 0x101fe200078e0008 */
[----:B------:R-:W-:Y:S01]  /*9680*/  F2FP.F16.F32.PACK_AB R131, RZ, R131 ;  /* 0x00000083ff83723e */ /* 0x000fe200000000ff */
[--C-:B------:R-:W-:Y:S01]  /*9690*/  @P4 IMAD.MOV.U32 R7, RZ, RZ, R9.reuse ;  /* 0x000000ffff074224 */ /* 0x100fe200078e0009 */
[----:B------:R-:W-:Y:S01]  /*96a0*/  F2FP.F16.F32.PACK_AB R132, RZ, R132 ;  /* 0x00000084ff84723e */ /* 0x000fe200000000ff */
[----:B------:R-:W-:Y:S01]  /*96b0*/  FMUL R108, R108, R23 ;  /* 0x000000176c6c7220 */ /* 0x000fe20000400000 */
[----:B------:R-:W-:Y:S01]  /*96c0*/  F2FP.F16.F32.PACK_AB R133, RZ, R133 ;  /* 0x00000085ff85723e */ /* 0x000fe200000000ff */
[-C--:B------:R-:W-:Y:S01]  /*96d0*/  FMUL R109, R109, R23.reuse ;  /* 0x000000176d6d7220 */ /* 0x080fe20000400000 */
[----:B------:R0:W-:Y:S01]  /*96e0*/  @P4 STG.E.U16 desc[UR36][R6.64+0x12], R125 ;  /* 0x0000127d06004986 */ /* 0x0001e2000c101524 */
[----:B------:R-:W-:Y:S01]  /*96f0*/  ISETP.GT.AND P4, PT, R3, RZ, P0 ;  /* 0x000000ff0300720c */ /* 0x000fe20000784270 */
[-C--:B------:R-:W-:Y:S01]  /*9700*/  FMUL R110, R110, R23.reuse ;  /* 0x000000176e6e7220 */ /* 0x080fe20000400000 */
[----:B------:R-:W-:Y:S01]  /*9710*/  F2FP.F16.F32.PACK_AB R134, RZ, R134 ;  /* 0x00000086ff86723e */ /* 0x000fe200000000ff */
[----:B------:R-:W-:Y:S01]  /*9720*/  @P2 STG.E.U16 desc[UR36][R4.64+0x10], R126 ;  /* 0x0000107e04002986 */ /* 0x000fe2000c101524 */
[----:B------:R-:W-:Y:S01]  /*9730*/  ISETP.GT.AND P2, PT, R10, 0x18, PT ;  /* 0x000000180a00780c */ /* 0x000fe20003f44270 */
[----:B------:R-:W-:Y:S01]  /*9740*/  FMUL R111, R111, R23 ;  /* 0x000000176f6f7220 */ /* 0x000fe20000400000 */
[----:B------:R-:W-:Y:S01]  /*9750*/  F2FP.F16.F32.PACK_AB R135, RZ, R135 ;  /* 0x00000087ff87723e */ /* 0x000fe200000000ff */
[----:B------:R-:W-:Y:S01]  /*9760*/  @P3 STG.E.U16 desc[UR36][R4.64+0x12], R127 ;  /* 0x0000127f04003986 */ /* 0x000fe2000c101524 */
[----:B------:R-:W-:Y:S01]  /*9770*/  ISETP.GT.AND P3, PT, R3, 0x8, P0 ;  /* 0x000000080300780c */ /* 0x000fe20000764270 */
[----:B------:R-:W-:Y:S01]  /*9780*/  FMUL R112, R112, R23 ;  /* 0x0000001770707220 */ /* 0x000fe20000400000 */
[----:B------:R-:W-:Y:S01]  /*9790*/  ISETP.GT.AND P0, PT, R10, 0x19, PT ;  /* 0x000000190a00780c */ /* 0x000fe20003f04270 */
[--C-:B0-----:R-:W-:Y:S01]  /*97a0*/  @P5 IMAD.MOV.U32 R6, RZ, RZ, R8.reuse ;  /* 0x000000ffff065224 */ /* 0x101fe200078e0008 */
[----:B------:R-:W-:Y:S01]  /*97b0*/  F2FP.F16.F32.PACK_AB R104, RZ, R104 ;  /* 0x00000068ff68723e */ /* 0x000fe200000000ff */
[--C-:B------:R-:W-:Y:S01]  /*97c0*/  @P5 IMAD.MOV.U32 R7, RZ, RZ, R9.reuse ;  /* 0x000000ffff075224 */ /* 0x100fe200078e0009 */
[----:B------:R-:W-:Y:S01]  /*97d0*/  F2FP.F16.F32.PACK_AB R105, RZ, R105 ;  /* 0x00000069ff69723e */ /* 0x000fe200000000ff */
        /* <DEDUP_REMOVED lines=12> */
[----:B------:R-:W-:Y:S01]  /*98a0*/  F2FP.F16.F32.PACK_AB R110, RZ, R110 ;  /* 0x0000006eff6e723e */ /* 0x000fe200000000ff */
[----:B------:R-:W-:Y:S01]  /*98b0*/  FMUL R119, R119, R23 ;  /* 0x0000001777777220 */ /* 0x000fe20000400000 */
[----:B------:R-:W-:Y:S01]  /*98c0*/  F2FP.F16.F32.PACK_AB R111, RZ, R111 ;  /* 0x0000006fff6f723e */ /* 0x000fe200000000ff */
        /* <DEDUP_REMOVED lines=8> */
[C---:B------:R-:W-:Y:S01]  /*9950*/  ISETP.GT.AND P4, PT, R3.reuse, RZ, P0 ;  /* 0x000000ff0300720c */ /* 0x040fe20000784270 */
[----:B------:R-:W-:Y:S01]  /*9960*/  FMUL R90, R90, R23 ;  /* 0x000000175a5a7220 */ /* 0x000fe20000400000 */
[----:B------:R-:W-:Y:S01]  /*9970*/  F2FP.F16.F32.PACK_AB R115, RZ, R115 ;  /* 0x00000073ff73723e */ /* 0x000fe200000000ff */
[----:B------:R-:W-:Y:S01]  /*9980*/  @P1 STG.E.U16 desc[UR36][R4.64+0x20], R130 ;  /* 0x0000208204001986 */ /* 0x000fe2000c101524 */
[----:B------:R-:W-:Y:S01]  /*9990*/  ISETP.GT.AND P1, PT, R3, 0x8, P2 ;  /* 0x000000080300780c */ /* 0x000fe20001724270 */
[-C--:B------:R-:W-:Y:S01]  /*99a0*/  FMUL R91, R91, R23.reuse ;  /* 0x000000175b5b7220 */ /* 0x080fe20000400000 */
[----:B------:R-:W-:Y:S01]  /*99b0*/  ISETP.GT.AND P2, PT, R10, 0x20, PT ;  /* 0x000000200a00780c */ /* 0x000fe20003f44270 */
        /* <DEDUP_REMOVED lines=232> */
[----:B0-----:R-:W-:Y:S01]  /*a840*/  @P5 IMAD.MOV.U32 R6, RZ, RZ, R8 ;  /* 0x000000ffff065224 */ /* 0x001fe200078e0008 */
[----:B------:R-:W-:Y:S01]  /*a850*/  F2FP.F16.F32.PACK_AB R28, RZ, R28 ;  /* 0x0000001cff1c723e */ /* 0x000fe200000000ff */
[----:B------:R-:W-:Y:S01]  /*a860*/  @P5 IMAD.MOV.U32 R7, RZ, RZ, R9 ;  /* 0x000000ffff075224 */ /* 0x000fe200078e0009 */
[----:B------:R-:W-:Y:S01]  /*a870*/  F2FP.F16.F32.PACK_AB R29, RZ, R29 ;  /* 0x0000001dff1d723e */ /* 0x000fe200000000ff */
[-C--:B------:R-:W-:Y:S01]  /*a880*/  FMUL R37, R37, R23.reuse ;  /* 0x0000001725257220 */ /* 0x080fe20000400000 */
[----:B------:R-:W-:Y:S01]  /*a890*/  F2FP.F16.F32.PACK_AB R30, RZ, R30 ;  /* 0x0000001eff1e723e */ /* 0x000fe200000000ff */
[-C--:B------:R-:W-:Y:S01]  /*a8a0*/  FMUL R38, R38, R23.reuse ;  /* 0x0000001726267220 */ /* 0x080fe20000400000 */
[----:B------:R0:W-:Y:S01]  /*a8b0*/  @P5 STG.E.U16 desc[UR36][R6.64+0x90], R92 ;  /* 0x0000905c06005986 */ /* 0x0001e2000c101524 */
[----:B------:R-:W-:Y:S01]  /*a8c0*/  ISETP.GT.AND P5, PT, R3, RZ, P2 ;  /* 0x000000ff0300720c */ /* 0x000fe200017a4270 */
[----:B------:R-:W-:Y:S01]  /*a8d0*/  FMUL R39, R39, R23 ;  /* 0x0000001727277220 */ /* 0x000fe20000400000 */
[----:B------:R-:W-:-:S02]  /*a8e0*/  F2FP.F16.F32.PACK_AB R31, RZ, R31 ;  /* 0x0000001fff1f723e */ /* 0x000fc400000000ff */
[----:B------:R-:W-:Y:S02]  /*a8f0*/  F2FP.F16.F32.PACK_AB R32, RZ, R32 ;  /* 0x00000020ff20723e */ /* 0x000fe400000000ff */
[----:B------:R-:W-:Y:S02]  /*a900*/  F2FP.F16.F32.PACK_AB R33, RZ, R33 ;  /* 0x00000021ff21723e */ /* 0x000fe400000000ff */
[----:B------:R-:W-:Y:S02]  /*a910*/  F2FP.F16.F32.PACK_AB R34, RZ, R34 ;  /* 0x00000022ff22723e */ /* 0x000fe400000000ff */
[----:B------:R-:W-:Y:S01]  /*a920*/  F2FP.F16.F32.PACK_AB R35, RZ, R35 ;  /* 0x00000023ff23723e */ /* 0x000fe200000000ff */
[----:B0-----:R-:W-:Y:S01]  /*a930*/  @P4 IMAD.MOV.U32 R6, RZ, RZ, R8 ;  /* 0x000000ffff064224 */ /* 0x001fe200078e0008 */
[----:B------:R-:W-:Y:S01]  /*a940*/  F2FP.F16.F32.PACK_AB R36, RZ, R36 ;  /* 0x00000024ff24723e */ /* 0x000fe200000000ff */
[----:B------:R-:W-:Y:S01]  /*a950*/  @P4 IMAD.MOV.U32 R7, RZ, RZ, R9 ;  /* 0x000000ffff074224 */ /* 0x000fe200078e0009 */
[----:B------:R-:W-:-:S02]  /*a960*/  F2FP.F16.F32.PACK_AB R37, RZ, R37 ;  /* 0x00000025ff25723e */ /* 0x000fc400000000ff */
[----:B------:R-:W-:Y:S02]  /*a970*/  F2FP.F16.F32.PACK_AB R38, RZ, R38 ;  /* 0x00000026ff26723e */ /* 0x000fe400000000ff */
[----:B------:R0:W-:Y:S01]  /*a980*/  @P4 STG.E.U16 desc[UR36][R6.64+0x92], R93 ;  /* 0x0000925d06004986 */ /* 0x0001e2000c101524 */
[C---:B------:R-:W-:Y:S02]  /*a990*/  ISETP.GT.AND P4, PT, R3.reuse, RZ, P0 ;  /* 0x000000ff0300720c */ /* 0x040fe40000784270 */
[----:B------:R-:W-:Y:S01]  /*a9a0*/  F2FP.F16.F32.PACK_AB R39, RZ, R39 ;  /* 0x00000027ff27723e */ /* 0x000fe200000000ff */
[----:B------:R-:W-:Y:S01]  /*a9b0*/  @P1 STG.E.U16 desc[UR36][R4.64+0x90], R94 ;  /* 0x0000905e04001986 */ /* 0x000fe2000c101524 */
[C---:B------:R-:W-:Y:S02]  /*a9c0*/  ISETP.GT.AND P1, PT, R3.reuse, 0x8, P2 ;  /* 0x000000080300780c */ /* 0x040fe40001724270 */
[----:B------:R-:W-:Y:S01]  /*a9d0*/  ISETP.GT.AND P2, PT, R10, 0x58, PT ;  /* 0x000000580a00780c */ /* 0x000fe20003f44270 */
[----:B------:R-:W-:Y:S01]  /*a9e0*/  @P3 STG.E.U16 desc[UR36][R4.64+0x92], R95 ;  /* 0x0000925f04003986 */ /* 0x000fe2000c101524 */
[----:B------:R-:W-:-:S02]  /*a9f0*/  ISETP.GT.AND P3, PT, R3, 0x8, P0 ;  /* 0x000000080300780c */ /* 0x000fc40000764270 */
[----:B------:R-:W-:Y:S01]  /*aa00*/  ISETP.GT.AND P0, PT, R10, 0x59, PT ;  /* 0x000000590a00780c */ /* 0x000fe20003f04270 */
[----:B0-----:R-:W-:Y:S02]  /*aa10*/  @P5 IMAD.MOV.U32 R6, RZ, RZ, R8 ;  /* 0x000000ffff065224 */ /* 0x001fe400078e0008 */
[----:B------:R-:W-:-:S05]  /*aa20*/  @P5 IMAD.MOV.U32 R7, RZ, RZ, R9 ;  /* 0x000000ffff075224 */ /* 0x000fca00078e0009 */
[----:B------:R0:W-:Y:S01]  /*aa30*/  @P5 STG.E.U16 desc[UR36][R6.64+0xa0], R96 ;  /* 0x0000a06006005986 */ /* 0x0001e2000c101524 */
[----:B------:R-:W-:Y:S01]  /*aa40*/  ISETP.GT.AND P5, PT, R3, RZ, P2 ;  /* 0x000000ff0300720c */ /* 0x000fe200017a4270 */
[----:B0-----:R-:W-:Y:S02]  /*aa50*/  @P4 IMAD.MOV.U32 R6, RZ, RZ, R8 ;  /* 0x000000ffff064224 */ /* 0x001fe400078e0008 */
[----:B------:R-:W-:-:S05]  /*aa60*/  @P4 IMAD.MOV.U32 R7, RZ, RZ, R9 ;  /* 0x000000ffff074224 */ /* 0x000fca00078e0009 */
[----:B------:R0:W-:Y:S01]  /*aa70*/  @P4 STG.E.U16 desc[UR36][R6.64+0xa2], R97 ;  /* 0x0000a26106004986 */ /* 0x0001e2000c101524 */
[----:B------:R-:W-:-:S03]  /*aa80*/  ISETP.GT.AND P4, PT, R3, RZ, P0 ;  /* 0x000000ff0300720c */ /* 0x000fc60000784270 */
[----:B------:R-:W-:Y:S01]  /*aa90*/  @P1 STG.E.U16 desc[UR36][R4.64+0xa0], R98 ;  /* 0x0000a06204001986 */ /* 0x000fe2000c101524 */
[C---:B------:R-:W-:Y:S02]  /*aaa0*/  ISETP.GT.AND P1, PT, R3.reuse, 0x8, P2 ;  /* 0x000000080300780c */ /* 0x040fe40001724270 */
[C---:B------:R-:W-:Y:S01]  /*aab0*/  ISETP.GT.AND P2, PT, R10.reuse, 0x60, PT ;  /* 0x000000600a00780c */ /* 0x040fe20003f44270 */
[----:B------:R-:W-:Y:S01]  /*aac0*/  @P3 STG.E.U16 desc[UR36][R4.64+0xa2], R99 ;  /* 0x0000a26304003986 */ /* 0x000fe2000c101524 */
[----:B------:R-:W-:Y:S02]  /*aad0*/  ISETP.GT.AND P3, PT, R3, 0x8, P0 ;  /* 0x000000080300780c */ /* 0x000fe40000764270 */
        /* <DEDUP_REMOVED lines=144> */
[C---:B------:R-:W-:Y:S02]  /*b3e0*/  ISETP.GT.AND P5, PT, R3.reuse, RZ, P2 ;  /* 0x000000ff0300720c */ /* 0x040fe400017a4270 */
[----:B------:R-:W-:Y:S01]  /*b3f0*/  ISETP.GT.AND P2, PT, R3, 0x8, P2 ;  /* 0x000000080300780c */ /* 0x000fe20001744270 */
[----:B0-----:R-:W-:Y:S02]  /*b400*/  @P4 IMAD.MOV.U32 R6, RZ, RZ, R8 ;  /* 0x000000ffff064224 */ /* 0x001fe400078e0008 */
[----:B------:R-:W-:-:S05]  /*b410*/  @P4 IMAD.MOV.U32 R7, RZ, RZ, R9 ;  /* 0x000000ffff074224 */ /* 0x000fca00078e0009 */
[----:B------:R0:W-:Y:S01]  /*b420*/  @P4 STG.E.U16 desc[UR36][R6.64+0x152], R45 ;  /* 0x0001522d06004986 */ /* 0x0001e2000c101524 */
[C---:B------:R-:W-:Y:S02]  /*b430*/  ISETP.GT.AND P4, PT, R3.reuse, RZ, P0 ;  /* 0x000000ff0300720c */ /* 0x040fe40000784270 */
[----:B------:R-:W-:Y:S01]  /*b440*/  ISETP.GT.AND P0, PT, R3, 0x8, P0 ;  /* 0x000000080300780c */ /* 0x000fe20000704270 */
[----:B------:R-:W-:Y:S01]  /*b450*/  @P1 STG.E.U16 desc[UR36][R4.64+0x150], R46 ;  /* 0x0001502e04001986 */ /* 0x000fe2000c101524 */
[----:B------:R-:W-:-:S03]  /*b460*/  ISETP.GT.AND P1, PT, R10, 0xb9, PT ;  /* 0x000000b90a00780c */ /* 0x000fc60003f24270 */
[----:B------:R-:W-:Y:S01]  /*b470*/  @P3 STG.E.U16 desc[UR36][R4.64+0x152], R47 ;  /* 0x0001522f04003986 */ /* 0x000fe2000c101524 */
        /* <DEDUP_REMOVED lines=14> */
[----:B------:R-:W-:-:S05]  /*b560*/  ISETP.GT.AND P0, PT, R10, 0xc1, PT ;  /* 0x000000c10a00780c */ /* 0x000fca0003f04270 */
        /* <DEDUP_REMOVED lines=8> */
[----:B------:R-:W-:-:S03]  /*b5f0*/  ISETP.GT.AND P5, PT, R3, RZ, P0 ;  /* 0x000000ff0300720c */ /* 0x000fc600007a4270 */
[----:B------:R-:W-:Y:S04]  /*b600*/  @P3 STG.E.U16 desc[UR36][R4.64+0x170], R54 ;  /* 0x0001703604003986 */ /* 0x000fe8000c101524 */
[----:B------:R-:W-:Y:S01]  /*b610*/  @P1 STG.E.U16 desc[UR36][R4.64+0x172], R55 ;  /* 0x0001723704001986 */ /* 0x000fe2000c101524 */
[C---:B------:R-:W-:Y:S02]  /*b620*/  ISETP.GT.AND P1, PT, R3.reuse, 0x8, P0 ;  /* 0x000000080300780c */ /* 0x040fe40000724270 */
[----:B------:R-:W-:Y:S01]  /*b630*/  ISETP.GT.AND P0, PT, R10, 0xc9, PT ;  /* 0x000000c90a00780c */ /* 0x000fe20003f04270 */
[----:B0-----:R-:W-:Y:S02]  /*b640*/  @P4 IMAD.MOV.U32 R6, RZ, RZ, R8 ;  /* 0x000000ffff064224 */ /* 0x001fe400078e0008 */
[----:B------:R-:W-:Y:S01]  /*b650*/  @P4 IMAD.MOV.U32 R7, RZ, RZ, R9 ;  /* 0x000000ffff074224 */ /* 0x000fe200078e0009 */
[----:B------:R-:W-:-:S04]  /*b660*/  ISETP.GT.AND P3, PT, R3, RZ, P0 ;  /* 0x000000ff0300720c */ /* 0x000fc80000764270 */
[----:B------:R0:W-:Y:S01]  /*b670*/  @P4 STG.E.U16 desc[UR36][R6.64+0x180], R24 ;  /* 0x0001801806004986 */ /* 0x0001e2000c101524 */
[----:B------:R-:W-:Y:S01]  /*b680*/  ISETP.GT.AND P4, PT, R10, 0xc8, PT ;  /* 0x000000c80a00780c */ /* 0x000fe20003f84270 */
        /* <DEDUP_REMOVED lines=12> */
[----:B------:R-:W-:Y:S02]  /*b750*/  ISETP.GT.AND P5, PT, R3, 0x8, P0 ;  /* 0x000000080300780c */ /* 0x000fe400007a4270 */
[----:B------:R-:W-:Y:S01]  /*b760*/  ISETP.GT.AND P0, PT, R10, 0xd1, PT ;  /* 0x000000d10a00780c */ /* 0x000fe20003f04270 */
[----:B0-----:R-:W-:Y:S02]  /*b770*/  @P3 IMAD.MOV.U32 R6, RZ, RZ, R8 ;  /* 0x000000ffff063224 */ /* 0x001fe400078e0008 */
[----:B------:R-:W-:-:S05]  /*b780*/  @P3 IMAD.MOV.U32 R7, RZ, RZ, R9 ;  /* 0x000000ffff073224 */ /* 0x000fca00078e0009 */
[----:B------:R0:W-:Y:S01]  /*b790*/  @P3 STG.E.U16 desc[UR36][R6.64+0x192], R29 ;  /* 0x0001921d06003986 */ /* 0x0001e2000c101524 */
[----:B------:R-:W-:-:S03]  /*b7a0*/  ISETP.GT.AND P3, PT, R10, 0xd0, PT ;  /* 0x000000d00a00780c */ /* 0x000fc60003f64270 */
[----:B------:R-:W-:Y:S01]  /*b7b0*/  @P4 STG.E.U16 desc[UR36][R4.64+0x190], R30 ;  /* 0x0001901e04004986 */ /* 0x000fe2000c101524 */
[C---:B------:R-:W-:Y:S02]  /*b7c0*/  ISETP.GT.AND P4, PT, R3.reuse, RZ, P3 ;  /* 0x000000ff0300720c */ /* 0x040fe40001f84270 */
[C---:B------:R-:W-:Y:S01]  /*b7d0*/  ISETP.GT.AND P3, PT, R3.reuse, 0x8, P3 ;  /* 0x000000080300780c */ /* 0x040fe20001f64270 */
[----:B------:R-:W-:Y:S01]  /*b7e0*/  @P5 STG.E.U16 desc[UR36][R4.64+0x192], R31 ;  /* 0x0001921f04005986 */ /* 0x000fe2000c101524 */
[C---:B------:R-:W-:Y:S02]  /*b7f0*/  ISETP.GT.AND P5, PT, R3.reuse, RZ, P0 ;  /* 0x000000ff0300720c */ /* 0x040fe400007a4270 */
[----:B------:R-:W-:-:S07]  /*b800*/  ISETP.GT.AND P0, PT, R3, 0x8, P0 ;  /* 0x000000080300780c */ /* 0x000fce0000704270 */
        /* <DEDUP_REMOVED lines=10> */
[----:B------:R-:W-:Y:S04]  /*b8b0*/  @P3 STG.E.U16 desc[UR36][R4.64+0x1a0], R34 ;  /* 0x0001a02204003986 */ /* 0x000fe8000c101524 */
[----:B------:R-:W-:Y:S06]  /*b8c0*/  @P0 STG.E.U16 desc[UR36][R4.64+0x1a2], R35 ;  /* 0x0001a22304000986 */ /* 0x000fec000c101524 */
[----:B0-----:R-:W-:-:S02]  /*b8d0*/  @P5 IMAD.MOV.U32 R6, RZ, RZ, R8 ;  /* 0x000000ffff065224 */ /* 0x001fc400078e0008 */
[----:B------:R-:W-:-:S05]  /*b8e0*/  @P5 IMAD.MOV.U32 R7, RZ, RZ, R9 ;  /* 0x000000ffff075224 */ /* 0x000fca00078e0009 */
[----:B------:R0:W-:Y:S04]  /*b8f0*/  @P5 STG.E.U16 desc[UR36][R6.64+0x1b0], R36 ;  /* 0x0001b02406005986 */ /* 0x0001e8000c101524 */
[----:B------:R1:W-:Y:S04]  /*b900*/  @P4 STG.E.U16 desc[UR36][R8.64+0x1b2], R37 ;  /* 0x0001b22508004986 */ /* 0x0003e8000c101524 */
[----:B------:R1:W-:Y:S01]  /*b910*/  @P2 STG.E.U16 desc[UR36][R4.64+0x1b0], R38 ;  /* 0x0001b02604002986 */ /* 0x0003e2000c101524 */
[----:B0-----:R-:W-:Y:S02]  /*b920*/  @P1 IMAD.MOV.U32 R6, RZ, RZ, R4 ;  /* 0x000000ffff061224 */ /* 0x001fe400078e0004 */
[----:B------:R-:W-:-:S05]  /*b930*/  @P1 IMAD.MOV.U32 R7, RZ, RZ, R5 ;  /* 0x000000ffff071224 */ /* 0x000fca00078e0005 */
[----:B------:R1:W-:Y:S02]  /*b940*/  @P1 STG.E.U16 desc[UR36][R6.64+0x1b2], R39 ;  /* 0x0001b22706001986 */ /* 0x0003e4000c101524 */
.L_x_250:
[----:B------:R-:W-:Y:S05]  /*b950*/  BSYNC B0 ;  /* 0x0000000000007941 */ /* 0x000fea0003800000 */
.L_x_28:
[----:B------:R-:W-:Y:S01]  /*b960*/  ULDC UR4, c[0x0][0xc] ;  /* 0x0000030000047ab9 */ /* 0x000fe20000000800 */
[----:B------:R-:W-:Y:S01]  /*b970*/  ULDC UR5, c[0x0][0x10] ;  /* 0x0000040000057ab9 */ /* 0x000fe20000000800 */
[----:B------:R-:W0:Y:S01]  /*b980*/  LDC R3, c[0x0][0x14] ;  /* 0x00000500ff037b82 */ /* 0x000e220000000800 */
[----:B------:R-:W-:Y:S01]  /*b990*/  UIMAD.WIDE.U32 UR4, UR4, UR5, URZ ;  /* 0x00000005040472a5 */ /* 0x000fe2000f8e003f */
[----:B-----5:R-:W-:Y:S02]  /*b9a0*/  IMAD.MOV.U32 R139, RZ, RZ, -0x1 ;  /* 0xffffffffff8b7424 */ /* 0x020fe400078e00ff */
[----:B------:R-:W-:-:S03]  /*b9b0*/  IMAD.MOV.U32 R137, RZ, RZ, -0x1 ;  /* 0xffffffffff897424 */ /* 0x000fc600078e00ff */
[----:B0-----:R-:W-:-:S04]  /*b9c0*/  IMAD.WIDE.U32 R16, R3, UR4, R16 ;  /* 0x0000000403107c25 */ /* 0x001fc8000f8e0010 */
[----:B------:R-:W-:Y:S01]  /*b9d0*/  IMAD R3, R3, UR5, RZ ;  /* 0x0000000503037c24 */ /* 0x000fe2000f8e02ff */
[----:B------:R-:W-:Y:S02]  /*b9e0*/  ULDC.64 UR4, c[0x0][0x650] ;  /* 0x0001940000047ab9 */ /* 0x000fe40000000a00 */
[----:B------:R-:W-:Y:S01]  /*b9f0*/  ISETP.GE.U32.AND P0, PT, R16, UR4, PT ;  /* 0x0000000410007c0c */ /* 0x000fe2000bf06070 */
[--C-:B------:R-:W-:Y:S01]  /*ba00*/  IMAD.IADD R17, R17, 0x1, R3.reuse ;  /* 0x0000000111117824 */ /* 0x100fe200078e0203 */
[----:B------:R-:W-:-:S04]  /*ba10*/  PRMT R3, RZ, 0x7610, R3 ;  /* 0x00007610ff037816 */ /* 0x000fc80000000003 */
[----:B------:R-:W-:-:S13]  /*ba20*/  ISETP.GE.U32.AND.EX P0, PT, R17, UR5, PT, P0 ;  /* 0x0000000511007c0c */ /* 0x000fda000bf06100 */
[----:B------:R-:W-:Y:S05]  /*ba30*/  @P0 BRA `(.L_x_251) ;  /* 0x0000000400640947 */ /* 0x000fea0003800000 */
[----:B-1----:R-:W0:Y:S01]  /*ba40*/  S2R R12, SR_CTAID.X ;  /* 0x00000000000c7919 */ /* 0x002e220000002500 */
[----:B------:R-:W1:Y:S01]  /*ba50*/  LDC.64 R10, c[0x0][0x628] ;  /* 0x00018a00ff0a7b82 */ /* 0x000e620000000a00 */
[----:B------:R-:W-:Y:S01]  /*ba60*/  ULDC UR4, c[0x0][0x150] ;  /* 0x0000540000047ab9 */ /* 0x000fe20000000800 */
[----:B------:R-:W-:Y:S01]  /*ba70*/  IMAD.MOV.U32 R8, RZ, RZ, R16 ;  /* 0x000000ffff087224 */ /* 0x000fe200078e0010 */
[----:B------:R-:W0:Y:S01]  /*ba80*/  S2R R24, SR_CTAID.Y ;  /* 0x0000000000187919 */ /* 0x000e220000002600 */
[----:B------:R-:W-:-:S04]  /*ba90*/  IMAD.MOV.U32 R9, RZ, RZ, R17 ;  /* 0x000000ffff097224 */ /* 0x000fc800078e0011 */
[----:B------:R-:W2:Y:S08]  /*baa0*/  LDC R21, c[0x0][0x144] ;  /* 0x00005100ff157b82 */ /* 0x000eb00000000800 */
[----:B------:R-:W2:Y:S08]  /*bab0*/  LDC R0, c[0x0][0x630] ;  /* 0x00018c00ff007b82 */ /* 0x000eb00000000800 */
[----:B------:R-:W2:Y:S01]  /*bac0*/  LDC.64 R14, c[0x0][0x620] ;  /* 0x00018800ff0e7b82 */ /* 0x000ea20000000a00 */
[----:B-1----:R-:W-:-:S04]  /*bad0*/  ISETP.NE.U32.AND P0, PT, R10, RZ, PT ;  /* 0x000000ff0a00720c */ /* 0x002fc80003f05070 */
[----:B------:R-:W-:Y:S02]  /*bae0*/  ISETP.NE.AND.EX P0, PT, R11, RZ, PT, P0 ;  /* 0x000000ff0b00720c */ /* 0x000fe40003f05300 */
[----:B0-----:R-:W-:-:S05]  /*baf0*/  I2FP.F32.U32 R3, R12 ;  /* 0x0000000c00037245 */ /* 0x001fca0000201000 */
[----:B------:R-:W-:-:S04]  /*bb00*/  FMUL R3, R3, UR4 ;  /* 0x0000000403037c20 */ /* 0x000fc80008400000 */
[----:B------:R0:W1:Y:S02]  /*bb10*/  F2I.U32.TRUNC.NTZ R20, R3 ;  /* 0x0000000300147305 */ /* 0x000064000020f000 */
[----:B------:R-:W-:Y:S05]  /*bb20*/  @!P0 BRA `(.L_x_252) ;  /* 0x0000000000288947 */ /* 0x000fea0003800000 */
[----:B0-----:R-:W0:Y:S02]  /*bb30*/  LDC R3, c[0x0][0x634] ;  /* 0x00018d00ff037b82 */ /* 0x001e240000000800 */
[----:B0-----:R-:W-:-:S05]  /*bb40*/  IADD3 R3, P0, R16, R3, RZ ;  /* 0x0000000310037210 */ /* 0x001fca0007f1e0ff */
[----:B------:R-:W-:-:S04]  /*bb50*/  IMAD.X R13, RZ, RZ, R17, P0 ;  /* 0x000000ffff0d7224 */ /* 0x000fc800000e0611 */
[----:B--234-:R-:W-:-:S04]  /*bb60*/  IMAD.WIDE.U32 R4, R13, R10, RZ ;  /* 0x0000000a0d047225 */ /* 0x01cfc800078e00ff */
[----:B------:R-:W-:-:S04]  /*bb70*/  IMAD.WIDE.U32 R6, P0, R3, R11, R4 ;  /* 0x0000000b03067225 */ /* 0x000fc80007800004 */
[----:B------:R-:W-:-:S04]  /*bb80*/  IMAD.WIDE.U32 R4, R3, R10, RZ ;  /* 0x0000000a03047225 */ /* 0x000fc800078e00ff */
[----:B------:R-:W-:Y:S01]  /*bb90*/  IMAD.X R9, RZ, RZ, RZ, P0 ;  /* 0x000000ffff097224 */ /* 0x000fe200000e06ff */
[----:B------:R-:W-:Y:S01]  /*bba0*/  IADD3 RZ, P0, R5, R6, RZ ;  /* 0x0000000605ff7210 */ /* 0x000fe20007f1e0ff */
[----:B------:R-:W-:-:S04]  /*bbb0*/  IMAD.MOV.U32 R8, RZ, RZ, R7 ;  /* 0x000000ffff087224 */ /* 0x000fc800078e0007 */
[----:B------:R-:W-:-:S08]  /*bbc0*/  IMAD.WIDE.U32.X R8, R13, R11, R8, P0 ;  /* 0x0000000b0d087225 */ /* 0x000fd000000e0408 */
.L_x_252:
[----:B------:R-:W5:Y:S01]  /*bbd0*/  LDC.64 R28, c[0x0][0x640] ;  /* 0x00019000ff1c7b82 */ /* 0x000f620000000a00 */
[-CC-:B--2---:R-:W-:Y:S01]  /*bbe0*/  SHF.R.U64 R137, R8, R0.reuse, R9.reuse ;  /* 0x0000000008897219 */ /* 0x184fe20000001209 */
[----:B-1----:R-:W-:Y:S01]  /*bbf0*/  IMAD.MOV R20, RZ, RZ, -R20 ;  /* 0x000000ffff147224 */ /* 0x002fe200078e0a14 */
[----:B------:R-:W-:Y:S01]  /*bc00*/  SHF.R.U32.HI R0, RZ, R0, R9 ;  /* 0x00000000ff007219 */ /* 0x000fe20000011609 */
[----:B------:R-:W-:Y:S01]  /*bc10*/  ULDC UR4, c[0x0][0x154] ;  /* 0x0000550000047ab9 */ /* 0x000fe20000000800 */
[----:B0-----:R-:W-:Y:S01]  /*bc20*/  IADD3 R3, P0, RZ, -R137, RZ ;  /* 0x80000089ff037210 */ /* 0x001fe20007f1e0ff */
[----:B------:R-:W-:Y:S02]  /*bc30*/  IMAD R21, R21, R20, R12 ;  /* 0x0000001415157224 */ /* 0x000fe400078e020c */
[----:B------:R-:W0:Y:S01]  /*bc40*/  LDC R6, c[0x0][0x618] ;  /* 0x00018600ff067b82 */ /* 0x000e220000000800 */
[----:B------:R-:W-:Y:S02]  /*bc50*/  IMAD.MOV.U32 R7, RZ, RZ, 0x1 ;  /* 0x00000001ff077424 */ /* 0x000fe400078e00ff */
[----:B---34-:R-:W-:-:S04]  /*bc60*/  IMAD.X R5, RZ, RZ, ~R0, P0 ;  /* 0x000000ffff057224 */ /* 0x018fc800000e0e00 */
[-C--:B------:R-:W-:Y:S01]  /*bc70*/  IMAD R0, R5, R14.reuse, RZ ;  /* 0x0000000e05007224 */ /* 0x080fe200078e02ff */
[----:B------:R-:W1:Y:S01]  /*bc80*/  LDC R8, c[0x0][0x608] ;  /* 0x00018200ff087b82 */ /* 0x000e620000000800 */
[----:B------:R-:W-:-:S04]  /*bc90*/  IMAD.WIDE.U32 R4, R3, R14, R16 ;  /* 0x0000000e03047225 */ /* 0x000fc800078e0010 */
[----:B------:R-:W-:Y:S01]  /*bca0*/  IMAD R3, R3, R15, R0 ;  /* 0x0000000f03037224 */ /* 0x000fe200078e0200 */
[----:B------:R-:W-:Y:S02]  /*bcb0*/  I2FP.F32.U32 R0, R24 ;  /* 0x0000001800007245 */ /* 0x000fe40000201000 */
[----:B------:R-:W2:Y:S01]  /*bcc0*/  LDC R26, c[0x0][0x658] ;  /* 0x00019600ff1a7b82 */ /* 0x000ea20000000800 */
[----:B------:R-:W-:Y:S01]  /*bcd0*/  IMAD.IADD R3, R5, 0x1, R3 ;  /* 0x0000000105037824 */ /* 0x000fe200078e0203 */
[----:B-----5:R-:W-:Y:S01]  /*bce0*/  ISETP.NE.U32.AND P0, PT, R28, RZ, PT ;  /* 0x000000ff1c00720c */ /* 0x020fe20003f05070 */
[----:B------:R-:W-:Y:S01]  /*bcf0*/  FMUL R0, R0, UR4 ;  /* 0x0000000400007c20 */ /* 0x000fe20008400000 */
[----:B------:R-:W-:Y:S02]  /*bd00*/  IMAD.MOV.U32 R5, RZ, RZ, -0x1 ;  /* 0xffffffffff057424 */ /* 0x000fe400078e00ff */
[----:B------:R-:W-:Y:S01]  /*bd10*/  ISETP.NE.AND.EX P0, PT, R29, RZ, PT, P0 ;  /* 0x000000ff1d00720c */ /* 0x000fe20003f05300 */
[----:B------:R3:W4:Y:S01]  /*bd20*/  F2I.U32.TRUNC.NTZ R13, R0 ;  /* 0x00000000000d7305 */ /* 0x000722000020f000 */
[----:B------:R-:W3:Y:S01]  /*bd30*/  LDC R15, c[0x0][0x148] ;  /* 0x00005200ff0f7b82 */ /* 0x000ee20000000800 */
[----:B0-----:R-:W-:-:S02]  /*bd40*/  SHF.R.U64 R12, R4, R6, R3 ;  /* 0x00000006040c7219 */ /* 0x001fc40000001203 */
[----:B------:R-:W-:-:S05]  /*bd50*/  SHF.R.U32.HI R3, RZ, R6, R3 ;  /* 0x00000006ff037219 */ /* 0x000fca0000011603 */
[----:B------:R-:W0:Y:S01]  /*bd60*/  LDC R20, c[0x0][0x600] ;  /* 0x00018000ff147b82 */ /* 0x000e220000000800 */
[-CC-:B-1----:R-:W-:Y:S02]  /*bd70*/  SHF.R.U64 R10, R12, R8.reuse, R3.reuse ;  /* 0x000000080c0a7219 */ /* 0x182fe40000001203 */
[----:B------:R-:W-:-:S05]  /*bd80*/  SHF.R.U32.HI R3, RZ, R8, R3 ;  /* 0x00000008ff037219 */ /* 0x000fca0000011603 */
[----:B------:R-:W1:Y:S01]  /*bd90*/  LDC R27, c[0x0][0x648] ;  /* 0x00019200ff1b7b82 */ /* 0x000e620000000800 */
[-C--:B--2---:R-:W-:Y:S02]  /*bda0*/  SHF.L.U32 R4, R5, R26.reuse, RZ ;  /* 0x0000001a05047219 */ /* 0x084fe400000006ff */
[-CC-:B------:R-:W-:Y:S02]  /*bdb0*/  SHF.R.U64 R14, R10, R26.reuse, R3.reuse ;  /* 0x0000001a0a0e7219 */ /* 0x180fe40000001203 */
[----:B------:R-:W-:Y:S02]  /*bdc0*/  SHF.R.U32.HI R5, RZ, R26, R3 ;  /* 0x0000001aff057219 */ /* 0x000fe40000011603 */
[----:B------:R-:W-:Y:S01]  /*bdd0*/  LOP3.LUT R25, RZ, R4, RZ, 0x33, !PT ;  /* 0x00000004ff197212 */ /* 0x000fe200078e33ff */
[----:B------:R-:W2:Y:S01]  /*bde0*/  LDC R30, c[0x0][0x638] ;  /* 0x00018e00ff1e7b82 */ /* 0x000ea20000000800 */
[----:B------:R-:W-:Y:S01]  /*bdf0*/  SHF.L.U32 R26, R7, R26, RZ ;  /* 0x0000001a071a7219 */ /* 0x000fe200000006ff */
[----:B------:R-:W-:-:S06]  /*be00*/  IMAD.MOV.U32 R4, RZ, RZ, R14 ;  /* 0x000000ffff047224 */ /* 0x000fcc00078e000e */
[----:B------:R-:W0:Y:S01]  /*be10*/  LDC R31, c[0x0][0x610] ;  /* 0x00018400ff1f7b82 */ /* 0x000e220000000800 */
[----:B----4-:R-:W-:Y:S05]  /*be20*/  @!P0 BRA `(.L_x_253) ;  /* 0x0000000000288947 */ /* 0x010fea0003800000 */
[----:B------:R-:W4:Y:S02]  /*be30*/  LDC R3, c[0x0][0x64c] ;  /* 0x00019300ff037b82 */ /* 0x000f240000000800 */
[----:B----4-:R-:W-:-:S05]  /*be40*/  IADD3 R3, P0, R14, R3, RZ ;  /* 0x000000030e037210 */ /* 0x010fca0007f1e0ff */
        /* <DEDUP_REMOVED lines=8> */
.L_x_253:
[----:B------:R-:W-:Y:S01]  /*bed0*/  ISETP.NE.AND P0, PT, R2, 0x1, PT ;  /* 0x000000010200780c */ /* 0x000fe20003f05270 */
[----:B0-----:R-:W-:Y:S01]  /*bee0*/  VIADD R7, R20, 0xffffffff ;  /* 0xffffffff14077836 */ /* 0x001fe20000000000 */
[----:B-1-3--:R-:W-:Y:S01]  /*bef0*/  SHF.R.U64 R0, R4, R27, R5 ;  /* 0x0000001b04007219 */ /* 0x00afe20000001205 */
[----:B------:R-:W-:Y:S01]  /*bf00*/  IMAD.MOV R13, RZ, RZ, -R13 ;  /* 0x000000ffff0d7224 */ /* 0x000fe200078e0a0d */
[----:B------:R-:W-:Y:S01]  /*bf10*/  LOP3.LUT R5, R10, R25, RZ, 0xc0, !PT ;  /* 0x000000190a057212 */ /* 0x000fe200078ec0ff */
[----:B------:R-:W-:Y:S01]  /*bf20*/  IMAD.MOV.U32 R4, RZ, RZ, 0x1 ;  /* 0x00000001ff047424 */ /* 0x000fe200078e00ff */
[----:B------:R-:W-:Y:S01]  /*bf30*/  LOP3.LUT R12, R12, R7, RZ, 0xc0, !PT ;  /* 0x000000070c0c7212 */ /* 0x000fe200078ec0ff */
[----:B------:R-:W-:Y:S02]  /*bf40*/  IMAD.MOV R3, RZ, RZ, -R0 ;  /* 0x000000ffff037224 */ /* 0x000fe400078e0a00 */
[----:B------:R-:W-:Y:S02]  /*bf50*/  IMAD R0, R26, R0, R5 ;  /* 0x000000001a007224 */ /* 0x000fe400078e0205 */
[----:B--2---:R-:W-:-:S02]  /*bf60*/  IMAD R3, R3, R30, R14 ;  /* 0x0000001e03037224 */ /* 0x004fc400078e020e */
[----:B------:R-:W-:Y:S02]  /*bf70*/  @P0 IMAD R21, R15, R13, R24 ;  /* 0x0000000d0f150224 */ /* 0x000fe400078e0218 */
[----:B------:R-:W-:Y:S01]  /*bf80*/  IMAD R5, R3, R20, R12 ;  /* 0x0000001403057224 */ /* 0x000fe200078e020c */
[----:B------:R-:W-:Y:S01]  /*bf90*/  PRMT R3, R4, 0x7610, R3 ;  /* 0x0000761004037816 */ /* 0x000fe20000000003 */
[----:B------:R-:W-:-:S05]  /*bfa0*/  IMAD R0, R0, R31, R21 ;  /* 0x0000001f00007224 */ /* 0x000fca00078e0215 */
[----:B------:R-:W-:Y:S02]  /*bfb0*/  SEL R139, R5, R0, !P0 ;  /* 0x00000000058b7207 */ /* 0x000fe40004000000 */
[----:B------:R-:W-:-:S07]  /*bfc0*/  SEL R0, R0, R5, !P0 ;  /* 0x0000000500007207 */ /* 0x000fce0004000000 */
.L_x_251:
[----:B------:R-:W-:Y:S01]  /*bfd0*/  LOP3.LUT P0, RZ, R3, 0xff, RZ, 0xc0, !PT ;  /* 0x000000ff03ff7812 */ /* 0x000fe2000780c0ff */
[----:B------:R-:W-:-:S12]  /*bfe0*/  IMAD.MOV.U32 R140, RZ, RZ, R0 ;  /* 0x000000ffff8c7224 */ /* 0x000fd800078e0000 */
[----:B------:R-:W-:Y:S05]  /*bff0*/  @P0 BRA `(.L_x_254) ;  /* 0xffffff4c00bc0947 */ /* 0x000fea000383ffff */
[----:B------:R-:W-:Y:S05]  /*c000*/  EXIT ;  /* 0x000000000000794d */ /* 0x000fea0003800000 */
.L_x_3:
[----:B0-----:R-:W-:Y:S01]  /*c010*/  ULDC.64 UR4, c[0x0][0x650] ;  /* 0x0001940000047ab9 */ /* 0x001fe20000000a00 */
        /* <DEDUP_REMOVED lines=25> */
.L_x_256:
[--C-:B------:R-:W-:Y:S01]  /*c1b0*/  SHF.R.U64 R12, R10, R14, R11.reuse ;  /* 0x0000000e0a0c7219 */ /* 0x100fe2000000120b */
[----:B------:R-:W0:Y:S01]  /*c1c0*/  LDC R22, c[0x0][0x618] ;  /* 0x00018600ff167b82 */ /* 0x000e220000000800 */
[----:B------:R-:W-:Y:S01]  /*c1d0*/  I2FP.F32.U32 R6, R4 ;  /* 0x0000000400067245 */ /* 0x000fe20000201000 */
[----:B------:R-:W-:Y:S01]  /*c1e0*/  ULDC UR4, c[0x0][0x150] ;  /* 0x0000540000047ab9 */ /* 0x000fe20000000800 */
[----:B------:R-:W-:Y:S02]  /*c1f0*/  SHF.R.U32.HI R5, RZ, R14, R11 ;  /* 0x0000000eff057219 */ /* 0x000fe4000001160b */
[----:B------:R-:W-:Y:S01]  /*c200*/  IADD3 R9, P0, RZ, -R12, RZ ;  /* 0x8000000cff097210 */ /* 0x000fe20007f1e0ff */
[----:B------:R-:W-:Y:S01]  /*c210*/  FMUL R11, R6, UR4 ;  /* 0x00000004060b7c20 */ /* 0x000fe20008400000 */
[----:B------:R-:W-:Y:S01]  /*c220*/  ULDC UR4, c[0x0][0x154] ;  /* 0x0000550000047ab9 */ /* 0x000fe20000000800 */
[----:B------:R-:W1:Y:S02]  /*c230*/  LDC.64 R24, c[0x0][0x640] ;  /* 0x00019000ff187b82 */ /* 0x000e640000000a00 */
[----:B------:R-:W-:-:S02]  /*c240*/  IMAD.X R5, RZ, RZ, ~R5, P0 ;  /* 0x000000ffff057224 */ /* 0x000fc400000e0e05 */
[----:B------:R-:W2:Y:S01]  /*c250*/  F2I.U32.TRUNC.NTZ R11, R11 ;  /* 0x0000000b000b7305 */ /* 0x000ea2000020f000 */
[----:B------:R-:W-:-:S03]  /*c260*/  IMAD.WIDE.U32 R6, R9, R20, R16 ;  /* 0x0000001409067225 */ /* 0x000fc600078e0010 */
[----:B------:R-:W3:Y:S01]  /*c270*/  LDC R13, c[0x0][0x144] ;  /* 0x00005100ff0d7b82 */ /* 0x000ee20000000800 */
[----:B------:R-:W-:-:S04]  /*c280*/  IMAD R8, R5, R20, RZ ;  /* 0x0000001405087224 */ /* 0x000fc800078e02ff */
[----:B------:R-:W-:Y:S02]  /*c290*/  IMAD R5, R9, R21, R8 ;  /* 0x0000001509057224 */ /* 0x000fe400078e0208 */
[----:B------:R-:W-:Y:S01]  /*c2a0*/  IMAD.MOV.U32 R8, RZ, RZ, -0x1 ;  /* 0xffffffffff087424 */ /* 0x000fe200078e00ff */
[----:B------:R-:W4:Y:S01]  /*c2b0*/  LDC R14, c[0x0][0x608] ;  /* 0x00018200ff0e7b82 */ /* 0x000f220000000800 */
[----:B------:R-:W-:Y:S01]  /*c2c0*/  IMAD.IADD R5, R7, 0x1, R5 ;  /* 0x0000000107057824 */ /* 0x000fe200078e0205 */
[----:B------:R-:W-:-:S04]  /*c2d0*/  I2FP.F32.U32 R7, R3 ;  /* 0x0000000300077245 */ /* 0x000fc80000201000 */
[-C--:B0-----:R-:W-:Y:S01]  /*c2e0*/  SHF.R.U64 R10, R6, R22.reuse, R5 ;  /* 0x00000016060a7219 */ /* 0x081fe20000001205 */
[----:B--2---:R-:W-:Y:S01]  /*c2f0*/  IMAD.MOV R6, RZ, RZ, -R11 ;  /* 0x000000ffff067224 */ /* 0x004fe200078e0a0b */
[----:B------:R-:W0:Y:S01]  /*c300*/  LDC R9, c[0x0][0x658] ;  /* 0x00019600ff097b82 */ /* 0x000e220000000800 */
[----:B-1----:R-:W-:Y:S01]  /*c310*/  ISETP.NE.U32.AND P0, PT, R24, RZ, PT ;  /* 0x000000ff1800720c */ /* 0x002fe20003f05070 */
[----:B------:R-:W-:Y:S01]  /*c320*/  FMUL R7, R7, UR4 ;  /* 0x0000000407077c20 */ /* 0x000fe20008400000 */
[----:B------:R-:W-:Y:S02]  /*c330*/  SHF.R.U32.HI R5, RZ, R22, R5 ;  /* 0x00000016ff057219 */ /* 0x000fe40000011605 */
[----:B------:R-:W-:-:S03]  /*c340*/  ISETP.NE.AND.EX P0, PT, R25, RZ, PT, P0 ;  /* 0x000000ff1900720c */ /* 0x000fc60003f05300 */
[----:B------:R-:W1:Y:S01]  /*c350*/  LDC R20, c[0x0][0x148] ;  /* 0x00005200ff147b82 */ /* 0x000e620000000800 */
[----:B---3--:R-:W-:Y:S02]  /*c360*/  IMAD R23, R13, R6, R4 ;  /* 0x000000060d177224 */ /* 0x008fe400078e0204 */
[----:B------:R-:W-:-:S05]  /*c370*/  IMAD.MOV.U32 R6, RZ, RZ, 0x1 ;  /* 0x00000001ff067424 */ /* 0x000fca00078e00ff */
[----:B------:R-:W2:Y:S01]  /*c380*/  LDC R21, c[0x0][0x600] ;  /* 0x00018000ff157b82 */ /* 0x000ea20000000800 */
[-CC-:B----4-:R-:W-:Y:S02]  /*c390*/  SHF.R.U64 R13, R10, R14.reuse, R5.reuse ;  /* 0x0000000e0a0d7219 */ /* 0x190fe40000001205 */
[----:B------:R-:W-:Y:S02]  /*c3a0*/  SHF.R.U32.HI R4, RZ, R14, R5 ;  /* 0x0000000eff047219 */ /* 0x000fe40000011605 */
[----:B------:R3:W4:Y:S03]  /*c3b0*/  F2I.U32.TRUNC.NTZ R14, R7 ;  /* 0x00000007000e7305 */ /* 0x000726000020f000 */
[----:B------:R-:W1:Y:S01]  /*c3c0*/  LDC R26, c[0x0][0x648] ;  /* 0x00019200ff1a7b82 */ /* 0x000e620000000800 */
[-C--:B0-----:R-:W-:Y:S02]  /*c3d0*/  SHF.R.U64 R15, R13, R9.reuse, R4 ;  /* 0x000000090d0f7219 */ /* 0x081fe40000001204 */
[----:B------:R-:W-:-:S02]  /*c3e0*/  SHF.L.U32 R8, R8, R9, RZ ;  /* 0x0000000908087219 */ /* 0x000fc400000006ff */
[-C--:B------:R-:W-:Y:S01]  /*c3f0*/  SHF.R.U32.HI R5, RZ, R9.reuse, R4 ;  /* 0x00000009ff057219 */ /* 0x080fe20000011604 */
[----:B------:R-:W-:Y:S01]  /*c400*/  IMAD.MOV.U32 R4, RZ, RZ, R15 ;  /* 0x000000ffff047224 */ /* 0x000fe200078e000f */
[----:B------:R-:W-:Y:S01]  /*c410*/  SHF.L.U32 R22, R6, R9, RZ ;  /* 0x0000000906167219 */ /* 0x000fe200000006ff */
[----:B------:R-:W0:Y:S01]  /*c420*/  LDC R27, c[0x0][0x638] ;  /* 0x00018e00ff1b7b82 */ /* 0x000e220000000800 */
[----:B------:R-:W-:-:S07]  /*c430*/  LOP3.LUT R28, RZ, R8, RZ, 0x33, !PT ;  /* 0x00000008ff1c7212 */ /* 0x000fce00078e33ff */
        /* <DEDUP_REMOVED lines=12> */
.L_x_257:
[----:B------:R-:W-:Y:S01]  /*c500*/  ISETP.NE.AND P0, PT, R2, 0x1, PT ;  /* 0x000000010200780c */ /* 0x000fe20003f05270 */
[----:B--2---:R-:W-:Y:S01]  /*c510*/  VIADD R7, R21, 0xffffffff ;  /* 0xffffffff15077836 */ /* 0x004fe20000000000 */
[----:B-1----:R-:W-:Y:S01]  /*c520*/  SHF.R.U64 R5, R4, R26, R5 ;  /* 0x0000001a04057219 */ /* 0x002fe20000001205 */
[----:B------:R-:W-:Y:S01]  /*c530*/  IMAD.MOV R14, RZ, RZ, -R14 ;  /* 0x000000ffff0e7224 */ /* 0x000fe200078e0a0e */
[----:B------:R-:W-:Y:S01]  /*c540*/  LOP3.LUT R4, R13, R28, RZ, 0xc0, !PT ;  /* 0x0000001c0d047212 */ /* 0x000fe200078ec0ff */
[----:B------:R-:W-:Y:S01]  /*c550*/  IMAD.MOV.U32 R8, RZ, RZ, R12 ;  /* 0x000000ffff087224 */ /* 0x000fe200078e000c */
[----:B------:R-:W-:Y:S01]  /*c560*/  LOP3.LUT R10, R10, R7, RZ, 0xc0, !PT ;  /* 0x000000070a0a7212 */ /* 0x000fe200078ec0ff */
[----:B------:R-:W-:Y:S02]  /*c570*/  IMAD.MOV R6, RZ, RZ, -R5 ;  /* 0x000000ffff067224 */ /* 0x000fe400078e0a05 */
[----:B------:R-:W-:-:S04]  /*c580*/  IMAD R4, R22, R5, R4 ;  /* 0x0000000516047224 */ /* 0x000fc800078e0204 */
[----:B------:R-:W-:Y:S02]  /*c590*/  @P0 IMAD R23, R20, R14, R3 ;  /* 0x0000000e14170224 */ /* 0x000fe400078e0203 */
[----:B0-----:R-:W-:Y:S02]  /*c5a0*/  IMAD R3, R6, R27, R15 ;  /* 0x0000001b06037224 */ /* 0x001fe400078e020f */
[----:B------:R-:W-:Y:S02]  /*c5b0*/  IMAD R7, R4, R29, R23 ;  /* 0x0000001d04077224 */ /* 0x000fe400078e0217 */
[----:B------:R-:W-:Y:S02]  /*c5c0*/  IMAD R4, R3, R21, R10 ;  /* 0x0000001503047224 */ /* 0x000fe400078e020a */
[----:B------:R-:W-:-:S03]  /*c5d0*/  IMAD.MOV.U32 R6, RZ, RZ, 0x1 ;  /* 0x00000001ff067424 */ /* 0x000fc600078e00ff */
[----:B------:R-:W-:Y:S02]  /*c5e0*/  SEL R9, R4, R7, !P0 ;  /* 0x0000000704097207 */ /* 0x000fe40004000000 */
[----:B------:R-:W-:-:S07]  /*c5f0*/  SEL R7, R7, R4, !P0 ;  /* 0x0000000407077207 */ /* 0x000fce0004000000 */
.L_x_255:
[----:B------:R-:W-:-:S08]  /*c600*/  NOP ;  /* 0x0000000000007918 */ /* 0x000fd00000000000 */
[----:B------:R-:W0:-:S00]  /*c610*/  USETMAXREG.DEALLOC.CTAPOOL 0x28 ;  /* 0x00000028000079c8 */ /* 0x000e0000080e0500 */
[----:B0-----:R-:W-:-:S13]  /*c620*/  ISETP.NE.AND P0, PT, R0, RZ, PT ;  /* 0x000000ff0000720c */ /* 0x001fda0003f05270 */
[----:B------:R-:W-:Y:S05]  /*c630*/  @P0 EXIT ;  /* 0x000000000000094d */ /* 0x000fea0003800000 */
[----:B------:R-:W-:Y:S01]  /*c640*/  LOP3.LUT P0, RZ, R6, 0xff, RZ, 0xc0, !PT ;  /* 0x000000ff06ff7812 */ /* 0x000fe2000780c0ff */
[----:B------:R-:W-:Y:S02]  /*c650*/  IMAD.MOV.U32 R3, RZ, RZ, 0x1 ;  /* 0x00000001ff037424 */ /* 0x000fe400078e00ff */
[----:B------:R-:W-:-:S10]  /*c660*/  IMAD.MOV.U32 R0, RZ, RZ, RZ ;  /* 0x000000ffff007224 */ /* 0x000fd400078e00ff */
[----:B------:R-:W-:Y:S05]  /*c670*/  @!P0 BRA `(.L_x_258) ;  /* 0x0000000c00648947 */ /* 0x000fea0003800000 */
[----:B------:R-:W0:Y:S01]  /*c680*/  LDC R0, c[0x0][0x28c] ;  /* 0x0000a300ff007b82 */ /* 0x000e220000000800 */
[----:B------:R-:W-:Y:S01]  /*c690*/  ULDC UR5, c[0x0][0x658] ;  /* 0x0001960000057ab9 */ /* 0x000fe20000000800 */
[----:B------:R-:W-:Y:S01]  /*c6a0*/  UMOV UR7, 0xffffffff ;  /* 0xffffffff00077882 */ /* 0x000fe20000000000 */
[----:B------:R-:W-:Y:S01]  /*c6b0*/  ULDC UR6, c[0x0][0xc] ;  /* 0x0000030000067ab9 */ /* 0x000fe20000000800 */
[----:B------:R-:W-:Y:S01]  /*c6c0*/  USHF.L.U32 UR9, UR7, UR5, URZ ;  /* 0x0000000507097299 */ /* 0x000fe2000800063f */
[C---:B------:R-:W-:Y:S01]  /*c6d0*/  LOP3.LUT P2, RZ, R18.reuse, 0x7f, RZ, 0xc0, !PT ;  /* 0x0000007f12ff7812 */ /* 0x040fe2000784c0ff */
[----:B------:R-:W-:Y:S01]  /*c6e0*/  UMOV UR8, 0x1 ;  /* 0x0000000100087882 */ /* 0x000fe20000000000 */
[----:B------:R-:W-:Y:S01]  /*c6f0*/  ULDC UR7, c[0x0][0x10] ;  /* 0x0000040000077ab9 */ /* 0x000fe20000000800 */
[----:B------:R-:W-:Y:S01]  /*c700*/  LOP3.LUT P0, RZ, R18, 0x1f, RZ, 0xc0, !PT ;  /* 0x0000001f12ff7812 */ /* 0x000fe2000780c0ff */
[----:B------:R-:W-:Y:S01]  /*c710*/  UIMAD.WIDE.U32 UR6, UR6, UR7, URZ ;  /* 0x00000007060672a5 */ /* 0x000fe2000f8e003f */
[----:B------:R-:W-:Y:S01]  /*c720*/  BSSY B0, `(.L_x_258) ;  /* 0x00000ce000007945 */ /* 0x000fe20003800000 */
[----:B------:R-:W-:Y:S01]  /*c730*/  USHF.L.U32 UR5, UR8, UR5, URZ ;  /* 0x0000000508057299 */ /* 0x000fe2000800063f */
[----:B------:R-:W-:Y:S01]  /*c740*/  IMAD.MOV.U32 R11, RZ, RZ, 0x1 ;  /* 0x00000001ff0b7424 */ /* 0x000fe200078e00ff */
[----:B------:R-:W-:Y:S01]  /*c750*/  LOP3.LUT R18, R19, 0x2, RZ, 0xfc, !PT ;  /* 0x0000000213127812 */ /* 0x000fe200078efcff */
[----:B------:R-:W-:Y:S01]  /*c760*/  ULDC UR8, c[0x0][0x14] ;  /* 0x0000050000087ab9 */ /* 0x000fe20000000800 */
[----:B------:R-:W-:Y:S01]  /*c770*/  PLOP3.LUT P0, PT, P0, P2, PT, 0x8a, 0x0 ;  /* 0x000000000000781c */ /* 0x000fe20000705172 */
[----:B------:R-:W-:-:S02]  /*c780*/  UIMAD.WIDE.U32 UR30, UR6, UR8, URZ ;  /* 0x00000008061e72a5 */ /* 0x000fc4000f8e003f */
[----:B------:R-:W-:Y:S01]  /*c790*/  UIMAD UR7, UR7, UR8, URZ ;  /* 0x00000008070772a4 */ /* 0x000fe2000f8e023f */
[----:B------:R-:W-:Y:S01]  /*c7a0*/  ULDC UR4, c[0x0][0x600] ;  /* 0x0001800000047ab9 */ /* 0x000fe20000000800 */
[----:B------:R-:W-:Y:S02]  /*c7b0*/  ULOP3.LUT UR6, URZ, UR9, URZ, 0x33, !UPT ;  /* 0x000000093f067292 */ /* 0x000fe4000f8e333f */
[----:B------:R-:W-:Y:S01]  /*c7c0*/  UIADD3 UR4, UR4, -0x1, URZ ;  /* 0xffffffff04047890 */ /* 0x000fe2000fffe03f */
[----:B0-----:R-:W-:Y:S01]  /*c7d0*/  VIADD R0, R0, 0x7f ;  /* 0x0000007f00007836 */ /* 0x001fe20000000000 */
[----:B------:R-:W-:Y:S01]  /*c7e0*/  UIADD3 UR7, UR31, UR7, URZ ;  /* 0x000000071f077290 */ /* 0x000fe2000fffe03f */
[----:B------:R-:W-:-:S03]  /*c7f0*/  ULDC.64 UR38, c[0x0][0x198] ;  /* 0x0000660000267ab9 */ /* 0x000fc60000000a00 */
[----:B------:R-:W-:-:S04]  /*c800*/  SHF.R.S32.HI R3, RZ, 0x1f, R0 ;  /* 0x0000001fff037819 */ /* 0x000fc80000011400 */
[----:B------:R-:W-:Y:S01]  /*c810*/  LEA.HI R3, R3, R0, RZ, 0x7 ;  /* 0x0000000003037211 */ /* 0x000fe200078f38ff */
[----:B------:R-:W-:-:S03]  /*c820*/  IMAD.MOV.U32 R0, RZ, RZ, RZ ;  /* 0x000000ffff007224 */ /* 0x000fc600078e00ff */
[----:B------:R-:W-:Y:S01]  /*c830*/  SHF.R.S32.HI R13, RZ, 0x7, R3 ;  /* 0x00000007ff0d7819 */ /* 0x000fe20000011403 */
[----:B------:R-:W-:-:S04]  /*c840*/  IMAD.MOV.U32 R3, RZ, RZ, 0x1 ;  /* 0x00000001ff037424 */ /* 0x000fc800078e00ff */
[----:B------:R-:W-:-:S07]  /*c850*/  VIADD R10, R13, 0x1 ;  /* 0x000000010d0a7836 */ /* 0x000fce0000000000 */
.L_x_270:
[----:B------:R-:W-:-:S03]  /*c860*/  UMOV UR8, 0xffffffff ;  /* 0xffffffff00087882 */ /* 0x000fc60000000000 */
[----:B------:R-:W-:Y:S05]  /*c870*/  BRA.DIV UR8, `(.L_x_259) ;  /* 0x0000000e08887947 */ /* 0x000fea000b800000 */
[----:B------:R-:W-:-:S13]  /*c880*/  ELECT P6, URZ, PT ;  /* 0x00000000003f782f */ /* 0x000fda00038c0000 */
.L_x_279:
[----:B------:R-:W0:Y:S01]  /*c890*/  LDC R4, c[0x0][0x28c] ;  /* 0x0000a300ff047b82 */ /* 0x000e220000000800 */
[----:B------:R-:W-:Y:S01]  /*c8a0*/  BSSY B1, `(.L_x_260) ;  /* 0x0000043000017945 */ /* 0x000fe20003800000 */
[----:B0-----:R-:W-:-:S13]  /*c8b0*/  ISETP.LT.OR P6, PT, R4, 0x1, !P6 ;  /* 0x000000010400780c */ /* 0x001fda00077c1670 */
[----:B------:R-:W-:Y:S05]  /*c8c0*/  @P6 BRA `(.L_x_261) ;  /* 0x0000000400006947 */ /* 0x000fea0003800000 */
[----:B------:R-:W-:Y:S02]  /*c8d0*/  IMAD.SHL.U32 R14, R7, 0x80, RZ ;  /* 0x00000080070e7824 */ /* 0x000fe400078e00ff */
[----:B------:R-:W-:Y:S02]  /*c8e0*/  IMAD R15, R9, 0xe0, RZ ;  /* 0x000000e0090f7824 */ /* 0x000fe400078e02ff */
[----:B------:R-:W-:Y:S02]  /*c8f0*/  IMAD.MOV.U32 R20, RZ, RZ, RZ ;  /* 0x000000ffff147224 */ /* 0x000fe400078e00ff */
[----:B------:R-:W-:Y:S02]  /*c900*/  IMAD.MOV.U32 R4, RZ, RZ, R10 ;  /* 0x000000ffff047224 */ /* 0x000fe400078e000a */
[----:B------:R-:W-:Y:S02]  /*c910*/  IMAD.MOV.U32 R5, RZ, RZ, R3 ;  /* 0x000000ffff057224 */ /* 0x000fe400078e0003 */
[----:B------:R-:W-:-:S07]  /*c920*/  IMAD.MOV.U32 R6, RZ, RZ, R0 ;  /* 0x000000ffff067224 */ /* 0x000fce00078e0000 */
.L_x_265:
[----:B------:R-:W0:Y:S01]  /*c930*/  S2R R12, SR_CgaCtaId ;  /* 0x00000000000c7919 */ /* 0x000e220000008800 */
[----:B------:R-:W-:Y:S01]  /*c940*/  MOV R7, 0x400 ;  /* 0x0000040000077802 */ /* 0x000fe20000000f00 */
[----:B------:R-:W1:Y:S03]  /*c950*/  @!P2 LDC R9, c[0x0][0x500] ;  /* 0x00014000ff09ab82 */ /* 0x000e660000000800 */
[----:B0-----:R-:W-:Y:S02]  /*c960*/  LEA R21, R12, R7, 0x18 ;  /* 0x000000070c157211 */ /* 0x001fe400078ec0ff */
[----:B------:R-:W-:-:S03]  /*c970*/  SHF.L.U32 R7, R5, 0x1f, RZ ;  /* 0x0000001f05077819 */ /* 0x000fc600000006ff */
[----:B------:R-:W-:-:S04]  /*c980*/  IMAD R12, R6, 0x8, R21 ;  /* 0x00000008060c7824 */ /* 0x000fc800078e0215 */
[----:B------:R-:W0:Y:S02]  /*c990*/  SYNCS.PHASECHK.TRANS64.TRYWAIT P1, [R12+URZ+0x10], R7 ;  /* 0x000010070c0075a7 */ /* 0x000e24000802017f */
[----:B01----:R-:W-:Y:S05]  /*c9a0*/  @!P1 BRA `(.L_x_262) ;  /* 0x0000000c005c9947 */ /* 0x003fea0003800000 */
.L_x_280:
[----:B0-----:R-:W-:Y:S01]  /*c9b0*/  PRMT R7, R18, 0x9910, RZ ;  /* 0x0000991012077816 */ /* 0x001fe200000000ff */
[----:B------:R0:W-:Y:S03]  /*c9c0*/  @!P2 SYNCS.ARRIVE.TRANS64 RZ, [R12+URZ], R9 ;  /* 0x000000090cffa9a7 */ /* 0x0001e6000800003f */
[----:B------:R-:W-:-:S13]  /*c9d0*/  ISETP.NE.AND P1, PT, R7, 0x2, PT ;  /* 0x000000020700780c */ /* 0x000fda0003f25270 */
[----:B0-----:R-:W-:Y:S05]  /*c9e0*/  @P1 BRA `(.L_x_263) ;  /* 0x0000000000041947 */ /* 0x001fea0003800000 */
[----:B------:R-:W-:Y:S01]  /*c9f0*/  BPT.TRAP 0x1 ;  /* 0x000000040000795c */ /* 0x000fe20000300000 */
.L_x_263:
[----:B------:R-:W-:Y:S05]  /*ca00*/  @P0 BRA `(.L_x_264) ;  /* 0x0000000000040947 */ /* 0x000fea0003800000 */
[----:B------:R-:W-:Y:S01]  /*ca10*/  BPT.TRAP 0x1 ;  /* 0x000000040000795c */ /* 0x000fe20000300000 */
.L_x_264:
[--C-:B------:R-:W-:Y:S01]  /*ca20*/  IMAD R7, R6, 0x8000, R21.reuse ;  /* 0x0000800006077824 */ /* 0x100fe200078e0215 */
[----:B------:R-:W-:Y:S01]  /*ca30*/  R2UR UR34, R20 ;  /* 0x00000000142272ca */ /* 0x000fe200000e0000 */
[----:B------:R-:W-:Y:S01]  /*ca40*/  IMAD R21, R6, 0xe000, R21 ;  /* 0x0000e00006157824 */ /* 0x000fe200078e0215 */
[----:B------:R-:W-:Y:S01]  /*ca50*/  R2UR UR33, R12 ;  /* 0x000000000c2172ca */ /* 0x000fe200000e0000 */
[----:B------:R-:W-:Y:S01]  /*ca60*/  VIADD R4, R4, 0xffffffff ;  /* 0xffffffff04047836 */ /* 0x000fe20000000000 */
[----:B------:R-:W-:Y:S01]  /*ca70*/  R2UR UR24, R7 ;  /* 0x00000000071872ca */ /* 0x000fe200000e0000 */
[----:B------:R-:W-:Y:S01]  /*ca80*/  UIADD3 UR14, UP0, UR38, 0xf0, URZ ;  /* 0x000000f0260e7890 */ /* 0x000fe2000ff1e03f */
[----:B------:R-:W-:Y:S01]  /*ca90*/  R2UR UR8, R21 ;  /* 0x00000000150872ca */ /* 0x000fe200000e0000 */
[----:B------:R-:W-:Y:S01]  /*caa0*/  UIADD3 UR40, UP1, UR38, 0x1f0, URZ ;  /* 0x000001f026287890 */ /* 0x000fe2000ff3e03f */
[----:B------:R-:W-:Y:S01]  /*cab0*/  R2UR UR36, R8 ;  /* 0x00000000082472ca */ /* 0x000fe200000e0000 */
[----:B------:R-:W-:Y:S01]  /*cac0*/  UIADD3.X UR15, URZ, UR39, URZ, UP0, !UPT ;  /* 0x000000273f0f7290 */ /* 0x000fe200087fe43f */
[----:B------:R-:W-:Y:S01]  /*cad0*/  R2UR UR35, R14 ;  /* 0x000000000e2372ca */ /* 0x000fe200000e0000 */
[----:B------:R-:W-:Y:S01]  /*cae0*/  UIADD3.X UR41, URZ, UR39, URZ, UP1, !UPT ;  /* 0x000000273f297290 */ /* 0x000fe20008ffe43f */
[----:B------:R-:W-:Y:S01]  /*caf0*/  R2UR UR19, R15 ;  /* 0x000000000f1372ca */ /* 0x000fe200000e0000 */
[----:B------:R-:W-:Y:S01]  /*cb00*/  UIADD3 UR26, UR34, 0x40, URZ ;  /* 0x00000040221a7890 */ /* 0x000fe2000fffe03f */
[----:B------:R-:W-:Y:S01]  /*cb10*/  ISETP.GT.AND P3, PT, R4, 0x1, PT ;  /* 0x000000010400780c */ /* 0x000fe20003f64270 */
[----:B------:R-:W-:Y:S01]  /*cb20*/  VIADD R6, R6, 0x1 ;  /* 0x0000000106067836 */ /* 0x000fe20000000000 */
[----:B------:R-:W-:Y:S01]  /*cb30*/  UMOV UR22, 0x0 ;  /* 0x0000000000167882 */ /* 0x000fe20000000000 */
[----:B------:R-:W-:Y:S01]  /*cb40*/  UIADD3 UR32, UR24, 0x100, URZ ;  /* 0x0000010018207890 */ /* 0x000fe2000fffe03f */
[----:B------:R-:W-:Y:S01]  /*cb50*/  VIADD R20, R20, 0x80 ;  /* 0x0000008014147836 */ /* 0x000fe20000000000 */
[----:B------:R-:W-:Y:S01]  /*cb60*/  UIADD3 UR24, UR24, 0x4100, URZ ;  /* 0x0000410018187890 */ /* 0x000fe2000fffe03f */
[----:B------:R-:W-:Y:S01]  /*cb70*/  ISETP.NE.AND P1, PT, R6, 0x2, PT ;  /* 0x000000020600780c */ /* 0x000fe20003f25270 */
[----:B------:R-:W-:-:S02]  /*cb80*/  UIADD3 UR16, UR8, 0x10100, URZ ;  /* 0x0001010008107890 */ /* 0x000fc4000fffe03f */
[----:B------:R-:W-:Y:S01]  /*cb90*/  UIADD3 UR8, UR8, 0x17100, URZ ;  /* 0x0001710008087890 */ /* 0x000fe2000fffe03f */
[----:B------:R-:W-:Y:S01]  /*cba0*/  SEL R12, RZ, 0x1, P1 ;  /* 0x00000001ff0c7807 */ /* 0x000fe20000800000 */
[----:B------:R-:W-:Y:S01]  /*cbb0*/  UMOV UR23, 0x10000000 ;  /* 0x1000000000177882 */ /* 0x000fe20000000000 */
[----:B------:R-:W-:Y:S01]  /*cbc0*/  UMOV UR25, UR33 ;  /* 0x0000002100197c82 */ /* 0x000fe20008000000 */
[----:B------:R-:W-:Y:S01]  /*cbd0*/  UMOV UR28, UR36 ;  /* 0x00000024001c7c82 */ /* 0x000fe20008000000 */
[----:B------:R-:W-:Y:S01]  /*cbe0*/  UMOV UR27, UR35 ;  /* 0x00000023001b7c82 */ /* 0x000fe20008000000 */
[----:B------:R-:W-:Y:S01]  /*cbf0*/  UMOV UR17, UR33 ;  /* 0x0000002100117c82 */ /* 0x000fe20008000000 */
[----:B------:R-:W-:Y:S01]  /*cc00*/  UMOV UR18, UR34 ;  /* 0x0000002200127c82 */ /* 0x000fe20008000000 */
[----:B------:R-:W-:Y:S01]  /*cc10*/  UMOV UR20, UR36 ;  /* 0x0000002400147c82 */ /* 0x000fe20008000000 */
[----:B------:R0:W-:Y:S01]  /*cc20*/  UTMALDG.3D [UR32], [UR14], desc[UR22] ;  /* 0x000016200e0075b4 */ /* 0x0001e20008011000 */
[----:B------:R-:W-:Y:S01]  /*cc30*/  UMOV UR9, UR33 ;  /* 0x0000002100097c82 */ /* 0x000fe20008000000 */
[----:B------:R-:W-:Y:S01]  /*cc40*/  UMOV UR11, UR19 ;  /* 0x00000013000b7c82 */ /* 0x000fe20008000000 */
[----:B------:R-:W-:Y:S01]  /*cc50*/  UMOV UR12, UR36 ;  /* 0x00000024000c7c82 */ /* 0x000fe20008000000 */
[----:B------:R-:W-:Y:S01]  /*cc60*/  UMOV UR10, UR26 ;  /* 0x0000001a000a7c82 */ /* 0x000fe20008000000 */
[----:B------:R-:W-:-:S02]  /*cc70*/  LOP3.LUT R5, R5, R12, RZ, 0x3c, !PT ;  /* 0x0000000c05057212 */ /* 0x000fc400078e3cff */
[----:B------:R-:W-:Y:S01]  /*cc80*/  SEL R6, R6, RZ, P1 ;  /* 0x000000ff06067207 */ /* 0x000fe20000800000 */
[----:B------:R0:W-:Y:S01]  /*cc90*/  UTMALDG.3D [UR24], [UR14], desc[UR22] ;  /* 0x000016180e0075b4 */ /* 0x0001e20008011000 */
[----:B------:R0:W-:Y:S01]  /*cca0*/  UTMALDG.3D [UR16], [UR40], desc[UR22] ;  /* 0x00001610280075b4 */ /* 0x0001e20008011000 */
[----:B------:R0:W-:Y:S02]  /*ccb0*/  UTMALDG.3D [UR8], [UR40], desc[UR22] ;  /* 0x00001608280075b4 */ /* 0x0001e40008011000 */
[----:B0-----:R-:W-:Y:S05]  /*ccc0*/  @P3 BRA `(.L_x_265) ;  /* 0xfffffffc00183947 */ /* 0x001fea000383ffff */
.L_x_261:
[----:B------:R-:W-:Y:S05]  /*ccd0*/  BSYNC B1 ;  /* 0x0000000000017941 */ /* 0x000fea0003800000 */
.L_x_260:
[----:B------:R-:W-:Y:S01]  /*cce0*/  LOP3.LUT P3, RZ, R11, 0xff, RZ, 0xc0, !PT ;  /* 0x000000ff0bff7812 */ /* 0x000fe2000786c0ff */
[----:B------:R-:W-:Y:S01]  /*ccf0*/  IMAD.IADD R0, R13, 0x1, R0 ;  /* 0x000000010d007824 */ /* 0x000fe200078e0200 */
[----:B------:R-:W-:Y:S01]  /*cd00*/  IADD3 R16, P4, R16, UR30, RZ ;  /* 0x0000001e10107c10 */ /* 0x000fe2000ff9e0ff */
[----:B------:R-:W-:Y:S01]  /*cd10*/  ULDC.64 UR8, c[0x0][0x650] ;  /* 0x0001940000087ab9 */ /* 0x000fe20000000a00 */
[----:B------:R-:W-:Y:S01]  /*cd20*/  BSSY B1, `(.L_x_266) ;  /* 0x000006b000017945 */ /* 0x000fe20003800000 */
[----:B------:R-:W-:Y:S01]  /*cd30*/  IMAD.MOV.U32 R7, RZ, RZ, -0x1 ;  /* 0xffffffffff077424 */ /* 0x000fe200078e00ff */
[----:B------:R-:W-:Y:S01]  /*cd40*/  SHF.R.U32.HI R4, RZ, 0x1, R0 ;  /* 0x00000001ff047819 */ /* 0x000fe20000011600 */
[----:B------:R-:W-:Y:S01]  /*cd50*/  IMAD.MOV.U32 R9, RZ, RZ, -0x1 ;  /* 0xffffffffff097424 */ /* 0x000fe200078e00ff */
[----:B------:R-:W-:Y:S01]  /*cd60*/  ISETP.GT.U32.AND P1, PT, R0, 0x1, PT ;  /* 0x000000010000780c */ /* 0x000fe20003f24070 */
[----:B------:R-:W-:Y:S01]  /*cd70*/  IMAD.MOV.U32 R8, RZ, RZ, -0x1 ;  /* 0xffffffffff087424 */ /* 0x000fe200078e00ff */
[----:B------:R-:W-:-:S02]  /*cd80*/  LOP3.LUT R4, R4, 0x1, RZ, 0xc0, !PT ;  /* 0x0000000104047812 */ /* 0x000fc400078ec0ff */
[----:B------:R-:W-:Y:S01]  /*cd90*/  ISETP.LT.U32.AND P1, PT, R13, 0x2, P1 ;  /* 0x000000020d00780c */ /* 0x000fe20000f21070 */
[----:B------:R-:W0:Y:S01]  /*cda0*/  @P3 S2R R6, SR_CgaCtaId ;  /* 0x0000000000063919 */ /* 0x000e220000008800 */
[----:B------:R-:W-:Y:S02]  /*cdb0*/  @P3 MOV R5, 0x400 ;  /* 0x0000040000053802 */ /* 0x000fe40000000f00 */
[----:B------:R-:W-:Y:S02]  /*cdc0*/  IADD3.X R17, R17, UR7, RZ, P4, !PT ;  /* 0x0000000711117c10 */ /* 0x000fe4000a7fe4ff */
[----:B------:R-:W-:Y:S02]  /*cdd0*/  ISETP.GE.U32.AND P4, PT, R16, UR8, PT ;  /* 0x0000000810007c0c */ /* 0x000fe4000bf86070 */
[----:B------:R-:W-:Y:S02]  /*cde0*/  LOP3.LUT R0, R0, 0x1, RZ, 0xc0, !PT ;  /* 0x0000000100007812 */ /* 0x000fe400078ec0ff */
[----:B------:R-:W-:-:S02]  /*cdf0*/  PRMT R11, RZ, 0x7610, R11 ;  /* 0x00007610ff0b7816 */ /* 0x000fc4000000000b */
[----:B0-----:R-:W-:-:S04]  /*ce00*/  @P3 LEA R5, R6, R5, 0x18 ;  /* 0x0000000506053211 */ /* 0x001fc800078ec0ff */
[----:B------:R0:W-:Y:S01]  /*ce10*/  @P3 SYNCS.ARRIVE.TRANS64.A1T0 RZ, [R5+URZ+0x38], RZ ;  /* 0x000038ff05ff39a7 */ /* 0x0001e2000810003f */
[----:B------:R-:W-:Y:S02]  /*ce20*/  ISETP.NE.U32.AND P3, PT, R4, 0x1, PT ;  /* 0x000000010400780c */ /* 0x000fe40003f65070 */
[----:B------:R-:W-:Y:S02]  /*ce30*/  SEL R4, RZ, 0x1, !P1 ;  /* 0x00000001ff047807 */ /* 0x000fe40004800000 */
[----:B------:R-:W-:Y:S02]  /*ce40*/  ISETP.GE.U32.AND.EX P1, PT, R17, UR9, PT, P4 ;  /* 0x0000000911007c0c */ /* 0x000fe4000bf26140 */
[----:B------:R-:W-:-:S04]  /*ce50*/  ISETP.GT.U32.AND P3, PT, R13, 0x1, !P3 ;  /* 0x000000010d00780c */ /* 0x000fc80005f64070 */
[----:B0-----:R-:W-:-:S04]  /*ce60*/  SEL R5, RZ, 0x1, !P3 ;  /* 0x00000001ff057807 */ /* 0x001fc80005800000 */
[--C-:B------:R-:W-:Y:S02]  /*ce70*/  LOP3.LUT R3, R5, R3, R4.reuse, 0x96, !PT ;  /* 0x0000000305037212 */ /* 0x100fe400078e9604 */
[----:B------:R-:W-:Y:S01]  /*ce80*/  PRMT R4, RZ, 0x7610, R4 ;  /* 0x00007610ff047816 */ /* 0x000fe20000000004 */
[----:B------:R-:W-:Y:S06]  /*ce90*/  @P1 BRA `(.L_x_267) ;  /* 0x00000004004c1947 */ /* 0x000fec0003800000 */
[----:B------:R-:W-:Y:S01]  /*cea0*/  ULDC.64 UR8, c[0x0][0x628] ;  /* 0x00018a0000087ab9 */ /* 0x000fe20000000a00 */
[----:B------:R-:W0:Y:S01]  /*ceb0*/  S2R R14, SR_CTAID.X ;  /* 0x00000000000e7919 */ /* 0x000e220000002500 */
[----:B------:R-:W-:Y:S01]  /*cec0*/  ISETP.NE.U32.AND P1, PT, RZ, UR8, PT ;  /* 0x00000008ff007c0c */ /* 0x000fe2000bf25070 */
[----:B------:R-:W-:Y:S01]  /*ced0*/  ULDC UR11, c[0x0][0x630] ;  /* 0x00018c00000b7ab9 */ /* 0x000fe20000000800 */
[----:B------:R-:W-:Y:S01]  /*cee0*/  IMAD.MOV.U32 R4, RZ, RZ, R16 ;  /* 0x000000ffff047224 */ /* 0x000fe200078e0010 */
[----:B------:R-:W1:Y:S01]  /*cef0*/  S2R R12, SR_CTAID.Y ;  /* 0x00000000000c7919 */ /* 0x000e620000002600 */
[----:B------:R-:W-:Y:S01]  /*cf00*/  ISETP.NE.AND.EX P1, PT, RZ, UR9, PT, P1 ;  /* 0x00000009ff007c0c */ /* 0x000fe2000bf25310 */
[----:B------:R-:W-:-:S12]  /*cf10*/  IMAD.MOV.U32 R5, RZ, RZ, R17 ;  /* 0x000000ffff057224 */ /* 0x000fd800078e0011 */
[----:B------:R-:W-:Y:S05]  /*cf20*/  @!P1 BRA `(.L_x_268) ;  /* 0x0000000000289947 */ /* 0x000fea0003800000 */
[----:B------:R-:W-:Y:S02]  /*cf30*/  ULDC UR10, c[0x0][0x634] ;  /* 0x00018d00000a7ab9 */ /* 0x000fe40000000800 */
[----:B------:R-:W-:-:S05]  /*cf40*/  IADD3 R9, P1, R16, UR10, RZ ;  /* 0x0000000a10097c10 */ /* 0x000fca000ff3e0ff */
[----:B------:R-:W-:-:S04]  /*cf50*/  IMAD.X R15, RZ, RZ, R17, P1 ;  /* 0x000000ffff0f7224 */ /* 0x000fc800008e0611 */
[----:B------:R-:W-:-:S04]  /*cf60*/  IMAD.WIDE.U32 R6, R15, UR8, RZ ;  /* 0x000000080f067c25 */ /* 0x000fc8000f8e00ff */
[----:B------:R-:W-:-:S04]  /*cf70*/  IMAD.WIDE.U32 R6, P1, R9, UR9, R6 ;  /* 0x0000000909067c25 */ /* 0x000fc8000f820006 */
[----:B------:R-:W-:-:S04]  /*cf80*/  IMAD.WIDE.U32 R8, R9, UR8, RZ ;  /* 0x0000000809087c25 */ /* 0x000fc8000f8e00ff */
[----:B------:R-:W-:Y:S01]  /*cf90*/  IMAD.X R5, RZ, RZ, RZ, P1 ;  /* 0x000000ffff057224 */ /* 0x000fe200008e06ff */
[----:B------:R-:W-:Y:S01]  /*cfa0*/  IADD3 RZ, P1, R9, R6, RZ ;  /* 0x0000000609ff7210 */ /* 0x000fe20007f3e0ff */
[----:B------:R-:W-:-:S04]  /*cfb0*/  IMAD.MOV.U32 R4, RZ, RZ, R7 ;  /* 0x000000ffff047224 */ /* 0x000fc800078e0007 */
[----:B------:R-:W-:-:S08]  /*cfc0*/  IMAD.WIDE.U32.X R4, R15, UR9, R4, P1 ;  /* 0x000000090f047c25 */ /* 0x000fd000088e0404 */
.L_x_268:
[--C-:B------:R-:W-:Y:S01]  /*cfd0*/  SHF.R.U64 R8, R4, UR11, R5.reuse ;  /* 0x0000000b04087c19 */ /* 0x100fe20008001205 */
[----:B------:R-:W-:Y:S01]  /*cfe0*/  ULDC.64 UR8, c[0x0][0x620] ;  /* 0x0001880000087ab9 */ /* 0x000fe20000000a00 */
[----:B------:R-:W-:Y:S01]  /*cff0*/  SHF.R.U32.HI R4, RZ, UR11, R5 ;  /* 0x0000000bff047c19 */ /* 0x000fe20008011605 */
[----:B------:R-:W2:Y:S01]  /*d000*/  LDC R25, c[0x0][0x144] ;  /* 0x00005100ff197b82 */ /* 0x000ea20000000800 */
[----:B------:R-:W-:Y:S01]  /*d010*/  IADD3 R7, P1, RZ, -R8, RZ ;  /* 0x80000008ff077210 */ /* 0x000fe20007f3e0ff */
[----:B------:R-:W-:Y:S01]  /*d020*/  ULDC.64 UR12, c[0x0][0x640] ;  /* 0x00019000000c7ab9 */ /* 0x000fe20000000a00 */
[----:B0-----:R-:W-:Y:S01]  /*d030*/  I2FP.F32.U32 R9, R14 ;  /* 0x0000000e00097245 */ /* 0x001fe20000201000 */
[----:B------:R-:W-:Y:S02]  /*d040*/  ULDC UR10, c[0x0][0x608] ;  /* 0x00018200000a7ab9 */ /* 0x000fe40000000800 */
[----:B------:R-:W-:Y:S01]  /*d050*/  IMAD.X R4, RZ, RZ, ~R4, P1 ;  /* 0x000000ffff047224 */ /* 0x000fe200008e0e04 */
[----:B------:R-:W-:Y:S01]  /*d060*/  ISETP.NE.U32.AND P1, PT, RZ, UR12, PT ;  /* 0x0000000cff007c0c */ /* 0x000fe2000bf25070 */
[----:B------:R-:W0:Y:S02]  /*d070*/  LDC R21, c[0x0][0x148] ;  /* 0x00005200ff157b82 */ /* 0x000e240000000800 */
[----:B------:R-:W-:Y:S01]  /*d080*/  IMAD R6, R4, UR8, RZ ;  /* 0x0000000804067c24 */ /* 0x000fe2000f8e02ff */
[----:B------:R-:W-:Y:S01]  /*d090*/  ISETP.NE.AND.EX P1, PT, RZ, UR13, PT, P1 ;  /* 0x0000000dff007c0c */ /* 0x000fe2000bf25310 */
[----:B------:R-:W-:Y:S01]  /*d0a0*/  IMAD.WIDE.U32 R4, R7, UR8, R16 ;  /* 0x0000000807047c25 */ /* 0x000fe2000f8e0010 */
[----:B------:R-:W-:-:S03]  /*d0b0*/  ULDC UR8, c[0x0][0x150] ;  /* 0x0000540000087ab9 */ /* 0x000fc60000000800 */
[----:B------:R-:W-:Y:S02]  /*d0c0*/  IMAD R7, R7, UR9, R6 ;  /* 0x0000000907077c24 */ /* 0x000fe4000f8e0206 */
[----:B------:R-:W-:Y:S01]  /*d0d0*/  FMUL R6, R9, UR8 ;  /* 0x0000000809067c20 */ /* 0x000fe20008400000 */
[----:B------:R-:W-:Y:S01]  /*d0e0*/  ULDC UR8, c[0x0][0x618] ;  /* 0x0001860000087ab9 */ /* 0x000fe20000000800 */
[----:B------:R-:W-:Y:S01]  /*d0f0*/  ULDC UR9, c[0x0][0x154] ;  /* 0x0000550000097ab9 */ /* 0x000fe20000000800 */
[----:B------:R-:W-:-:S03]  /*d100*/  IMAD.IADD R5, R5, 0x1, R7 ;  /* 0x0000000105057824 */ /* 0x000fc600078e0207 */
[----:B------:R-:W3:Y:S02]  /*d110*/  F2I.U32.TRUNC.NTZ R6, R6 ;  /* 0x0000000600067305 */ /* 0x000ee4000020f000 */
[----:B------:R-:W-:Y:S02]  /*d120*/  SHF.R.U64 R9, R4, UR8, R5 ;  /* 0x0000000804097c19 */ /* 0x000fe40008001205 */
[----:B-1----:R-:W-:-:S05]  /*d130*/  I2FP.F32.U32 R4, R12 ;  /* 0x0000000c00047245 */ /* 0x002fca0000201000 */
[----:B------:R-:W-:Y:S01]  /*d140*/  FMUL R22, R4, UR9 ;  /* 0x0000000904167c20 */ /* 0x000fe20008400000 */
[----:B------:R-:W-:Y:S01]  /*d150*/  SHF.R.U32.HI R4, RZ, UR8, R5 ;  /* 0x00000008ff047c19 */ /* 0x000fe20008011605 */
[----:B------:R-:W-:-:S03]  /*d160*/  ULDC UR8, c[0x0][0x658] ;  /* 0x0001960000087ab9 */ /* 0x000fc60000000800 */
[--C-:B------:R-:W-:Y:S01]  /*d170*/  SHF.R.U64 R20, R9, UR10, R4.reuse ;  /* 0x0000000a09147c19 */ /* 0x100fe20008001204 */
[----:B------:R-:W1:Y:S01]  /*d180*/  F2I.U32.TRUNC.NTZ R22, R22 ;  /* 0x0000001600167305 */ /* 0x000e62000020f000 */
[----:B------:R-:W-:Y:S01]  /*d190*/  SHF.R.U32.HI R5, RZ, UR10, R4 ;  /* 0x0000000aff057c19 */ /* 0x000fe20008011604 */
[----:B---3--:R-:W-:-:S03]  /*d1a0*/  IMAD.MOV R6, RZ, RZ, -R6 ;  /* 0x000000ffff067224 */ /* 0x008fc600078e0a06 */
[--C-:B------:R-:W-:Y:S01]  /*d1b0*/  SHF.R.U64 R15, R20, UR8, R5.reuse ;  /* 0x00000008140f7c19 */ /* 0x100fe20008001205 */
[----:B--2---:R-:W-:Y:S01]  /*d1c0*/  IMAD R14, R25, R6, R14 ;  /* 0x00000006190e7224 */ /* 0x004fe200078e020e */
[----:B------:R-:W-:-:S03]  /*d1d0*/  SHF.R.U32.HI R23, RZ, UR8, R5 ;  /* 0x00000008ff177c19 */ /* 0x000fc60008011605 */
[----:B------:R-:W-:Y:S02]  /*d1e0*/  IMAD.MOV.U32 R4, RZ, RZ, R15 ;  /* 0x000000ffff047224 */ /* 0x000fe400078e000f */
[----:B------:R-:W-:Y:S01]  /*d1f0*/  IMAD.MOV.U32 R5, RZ, RZ, R23 ;  /* 0x000000ffff057224 */ /* 0x000fe200078e0017 */
[----:B-1----:R-:W-:Y:S06]  /*d200*/  @!P1 BRA `(.L_x_269) ;  /* 0x0000000000289947 */ /* 0x002fec0003800000 */
[----:B------:R-:W-:Y:S02]  /*d210*/  ULDC UR8, c[0x0][0x64c] ;  /* 0x0001930000087ab9 */ /* 0x000fe40000000800 */
[----:B------:R-:W-:-:S05]  /*d220*/  IADD3 R5, P1, R15, UR8, RZ ;  /* 0x000000080f057c10 */ /* 0x000fca000ff3e0ff */
[----:B------:R-:W-:-:S04]  /*d230*/  IMAD.X R23, RZ, RZ, R23, P1 ;  /* 0x000000ffff177224 */ /* 0x000fc800008e0617 */
[----:B------:R-:W-:-:S04]  /*d240*/  IMAD.WIDE.U32 R6, R23, UR12, RZ ;  /* 0x0000000c17067c25 */ /* 0x000fc8000f8e00ff */
[----:B------:R-:W-:-:S04]  /*d250*/  IMAD.WIDE.U32 R6, P1, R5, UR13, R6 ;  /* 0x0000000d05067c25 */ /* 0x000fc8000f820006 */
[----:B------:R-:W-:-:S04]  /*d260*/  IMAD.WIDE.U32 R4, R5, UR12, RZ ;  /* 0x0000000c05047c25 */ /* 0x000fc8000f8e00ff */
[----:B------:R-:W-:Y:S01]  /*d270*/  IMAD.MOV.U32 R4, RZ, RZ, R7 ;  /* 0x000000ffff047224 */ /* 0x000fe200078e0007 */
[----:B------:R-:W-:Y:S01]  /*d280*/  IADD3 RZ, P3, R5, R6, RZ ;  /* 0x0000000605ff7210 */ /* 0x000fe20007f7e0ff */
[----:B------:R-:W-:-:S04]  /*d290*/  IMAD.X R5, RZ, RZ, RZ, P1 ;  /* 0x000000ffff057224 */ /* 0x000fc800008e06ff */
[----:B------:R-:W-:-:S08]  /*d2a0*/  IMAD.WIDE.U32.X R4, R23, UR13, R4, P3 ;  /* 0x0000000d17047c25 */ /* 0x000fd000098e0404 */
.L_x_269:
[----:B------:R-:W-:Y:S01]  /*d2b0*/  ISETP.NE.AND P1, PT, R2, 0x1, PT ;  /* 0x000000010200780c */ /* 0x000fe20003f25270 */
[----:B------:R-:W-:Y:S01]  /*d2c0*/  ULDC UR8, c[0x0][0x648] ;  /* 0x0001920000087ab9 */ /* 0x000fe20000000800 */
[----:B------:R-:W-:Y:S01]  /*d2d0*/  LOP3.LUT R20, R20, UR6, RZ, 0xc0, !PT ;  /* 0x0000000614147c12 */ /* 0x000fe2000f8ec0ff */
[----:B------:R-:W-:Y:S01]  /*d2e0*/  IMAD.MOV R22, RZ, RZ, -R22 ;  /* 0x000000ffff167224 */ /* 0x000fe200078e0a16 */
[----:B------:R-:W-:Y:S01]  /*d2f0*/  SHF.R.U64 R5, R4, UR8, R5 ;  /* 0x0000000804057c19 */ /* 0x000fe20008001205 */
[----:B------:R-:W-:Y:S01]  /*d300*/  ULDC UR8, c[0x0][0x638] ;  /* 0x00018e0000087ab9 */ /* 0x000fe20000000800 */
[----:B------:R-:W-:Y:S01]  /*d310*/  LOP3.LUT R6, R9, UR4, RZ, 0xc0, !PT ;  /* 0x0000000409067c12 */ /* 0x000fe2000f8ec0ff */
[----:B------:R-:W-:Y:S02]  /*d320*/  ULDC UR9, c[0x0][0x610] ;  /* 0x0001840000097ab9 */ /* 0x000fe40000000800 */
[----:B------:R-:W-:Y:S02]  /*d330*/  IMAD.MOV R4, RZ, RZ, -R5 ;  /* 0x000000ffff047224 */ /* 0x000fe400078e0a05 */
[----:B------:R-:W-:-:S02]  /*d340*/  IMAD R5, R5, UR5, R20 ;  /* 0x0000000505057c24 */ /* 0x000fc4000f8e0214 */
[----:B0-----:R-:W-:Y:S02]  /*d350*/  @P1 IMAD R14, R21, R22, R12 ;  /* 0x00000016150e1224 */ /* 0x001fe400078e020c */
[----:B------:R-:W-:Y:S01]  /*d360*/  IMAD R15, R4, UR8, R15 ;  /* 0x00000008040f7c24 */ /* 0x000fe2000f8e020f */
[----:B------:R-:W-:Y:S01]  /*d370*/  ULDC UR8, c[0x0][0x600] ;  /* 0x0001800000087ab9 */ /* 0x000fe20000000800 */
[----:B------:R-:W-:Y:S02]  /*d380*/  IMAD R14, R5, UR9, R14 ;  /* 0x00000009050e7c24 */ /* 0x000fe4000f8e020e */
[----:B------:R-:W-:Y:S02]  /*d390*/  IMAD R15, R15, UR8, R6 ;  /* 0x000000080f0f7c24 */ /* 0x000fe4000f8e0206 */
[----:B------:R-:W-:-:S03]  /*d3a0*/  IMAD.MOV.U32 R4, RZ, RZ, 0x1 ;  /* 0x00000001ff047424 */ /* 0x000fc600078e00ff */
[----:B------:R-:W-:Y:S02]  /*d3b0*/  SEL R9, R15, R14, !P1 ;  /* 0x0000000e0f097207 */ /* 0x000fe40004800000 */
[----:B------:R-:W-:-:S07]  /*d3c0*/  SEL R7, R14, R15, !P1 ;  /* 0x0000000f0e077207 */ /* 0x000fce0004800000 */
.L_x_267:
[----:B------:R-:W-:Y:S05]  /*d3d0*/  BSYNC B1 ;  /* 0x0000000000017941 */ /* 0x000fea0003800000 */
.L_x_266:
[----:B------:R-:W-:-:S13]  /*d3e0*/  LOP3.LUT P1, RZ, R4, 0xff, RZ, 0xc0, !PT ;  /* 0x000000ff04ff7812 */ /* 0x000fda000782c0ff */
[----:B------:R-:W-:Y:S05]  /*d3f0*/  @P1 BRA `(.L_x_270) ;  /* 0xfffffff400181947 */ /* 0x000fea000383ffff */
[----:B------:R-:W-:Y:S05]  /*d400*/  BSYNC B0 ;  /* 0x0000000000007941 */ /* 0x000fea0003800000 */
.L_x_258:
[----:B------:R-:W-:-:S03]  /*d410*/  UMOV UR8, 0xffffffff ;  /* 0xffffffff00087882 */ /* 0x000fc60000000000 */
[----:B------:R-:W-:Y:S05]  /*d420*/  BRA.DIV UR8, `(.L_x_271) ;  /* 0x0000000208d07947 */ /* 0x000fea000b800000 */
[----:B------:R-:W-:-:S13]  /*d430*/  ELECT P6, URZ, PT ;  /* 0x00000000003f782f */ /* 0x000fda00038c0000 */
.L_x_283:
[----:B------:R-:W-:Y:S04]  /*d440*/  BSSY B0, `(.L_x_272) ;  /* 0x0000019000007945 */ /* 0x000fe80003800000 */
[----:B------:R-:W-:Y:S05]  /*d450*/  @!P6 BRA `(.L_x_273) ;  /* 0x00000000005ce947 */ /* 0x000fea0003800000 */
[----:B------:R-:W-:-:S04]  /*d460*/  LOP3.LUT R19, R19, 0x2, RZ, 0xfc, !PT ;  /* 0x0000000213137812 */ /* 0x000fc800078efcff */
[----:B------:R-:W-:-:S13]  /*d470*/  ISETP.NE.AND P0, PT, R19, 0x3, PT ;  /* 0x000000031300780c */ /* 0x000fda0003f05270 */
[----:B------:R-:W-:Y:S05]  /*d480*/  @!P0 BRA `(.L_x_274) ;  /* 0x0000000000048947 */ /* 0x000fea0003800000 */
[----:B------:R-:W-:Y:S01]  /*d490*/  BPT.TRAP 0x1 ;  /* 0x000000040000795c */ /* 0x000fe20000300000 */
.L_x_274:
[----:B------:R-:W0:Y:S01]  /*d4a0*/  S2R R5, SR_CgaCtaId ;  /* 0x0000000000057919 */ /* 0x000e220000008800 */
[----:B------:R-:W-:Y:S02]  /*d4b0*/  MOV R2, 0x400 ;  /* 0x0000040000027802 */ /* 0x000fe40000000f00 */
[----:B------:R-:W-:Y:S02]  /*d4c0*/  SHF.L.U32 R4, R3, 0x1f, RZ ;  /* 0x0000001f03047819 */ /* 0x000fe400000006ff */
[----:B0-----:R-:W-:-:S05]  /*d4d0*/  LEA R5, R5, R2, 0x18 ;  /* 0x0000000205057211 */ /* 0x001fca00078ec0ff */
[----:B------:R-:W-:-:S04]  /*d4e0*/  VIADD R5, R5, 0x10 ;  /* 0x0000001005057836 */ /* 0x000fc80000000000 */
[C---:B------:R-:W-:Y:S02]  /*d4f0*/  IMAD R7, R0.reuse, 0x8, R5 ;  /* 0x0000000800077824 */ /* 0x040fe400078e0205 */
[----:B------:R-:W-:Y:S02]  /*d500*/  VIADD R0, R0, 0x1 ;  /* 0x0000000100007836 */ /* 0x000fe40000000000 */
[----:B------:R-:W0:Y:S03]  /*d510*/  SYNCS.PHASECHK.TRANS64.TRYWAIT P0, [R7+URZ], R4 ;  /* 0x00000004070075a7 */ /* 0x000e26000800017f */
[----:B------:R-:W-:-:S04]  /*d520*/  ISETP.NE.AND P1, PT, R0, 0x2, PT ;  /* 0x000000020000780c */ /* 0x000fc80003f25270 */
[----:B------:R-:W-:Y:S02]  /*d530*/  SEL R2, RZ, 0x1, P1 ;  /* 0x00000001ff027807 */ /* 0x000fe40000800000 */
[----:B------:R-:W-:Y:S02]  /*d540*/  SEL R0, R0, RZ, P1 ;  /* 0x000000ff00007207 */ /* 0x000fe40000800000 */
[----:B------:R-:W-:Y:S01]  /*d550*/  LOP3.LUT R2, R3, R2, RZ, 0x3c, !PT ;  /* 0x0000000203027212 */ /* 0x000fe200078e3cff */
[----:B0-----:R-:W-:Y:S06]  /*d560*/  @!P0 BRA `(.L_x_275) ;  /* 0x0000000000a08947 */ /* 0x001fec0003800000 */
.L_x_284:
[----:B------:R-:W-:Y:S01]  /*d570*/  IMAD R5, R0, 0x8, R5 ;  /* 0x0000000800057824 */ /* 0x000fe200078e0205 */
[----:B------:R-:W-:-:S07]  /*d580*/  SHF.L.U32 R0, R2, 0x1f, RZ ;  /* 0x0000001f02007819 */ /* 0x000fce00000006ff */
.L_x_276:
[----:B-1----:R1:W2:Y:S02]  /*d590*/  SYNCS.PHASECHK.TRANS64.TRYWAIT P0, [R5+URZ], R0 ;  /* 0x00000000050075a7 */ /* 0x0022a4000800017f */
[----:B--2---:R-:W-:Y:S05]  /*d5a0*/  @!P0 NANOSLEEP.SYNCS 0x989680 ;  /* 0x009896800000895d */ /* 0x004fea0003900000 */
[----:B------:R-:W2:Y:S02]  /*d5b0*/  @!P0 SYNCS.PHASECHK.TRANS64 P0, [R5+URZ], R0 ;  /* 0x00000000050085a7 */ /* 0x000ea4000800007f */
[----:B--2---:R-:W-:Y:S05]  /*d5c0*/  @!P0 BRA `(.L_x_276) ;  /* 0xfffffffc00f08947 */ /* 0x004fea000383ffff */
.L_x_273:
[----:B------:R-:W-:Y:S05]  /*d5d0*/  BSYNC B0 ;  /* 0x0000000000007941 */ /* 0x000fea0003800000 */
.L_x_272:
[----:B------:R-:W-:Y:S05]  /*d5e0*/  EXIT ;  /* 0x000000000000794d */ /* 0x000fea0003800000 */
.L_x_17:
[----:B---3--:R3:W4:Y:S02]  /*d5f0*/  SYNCS.PHASECHK.TRANS64.TRYWAIT P1, [R3+URZ], R0 ;  /* 0x00000000030075a7 */ /* 0x008724000802017f */
[----:B----4-:R-:W-:Y:S05]  /*d600*/  @!P1 NANOSLEEP.SYNCS 0x989680 ;  /* 0x009896800000995d */ /* 0x010fea0003900000 */
[----:B------:R-:W4:Y:S02]  /*d610*/  @!P1 SYNCS.PHASECHK.TRANS64 P1, [R3+URZ], R0 ;  /* 0x00000000030095a7 */ /* 0x000f24000802007f */
[----:B----4-:R-:W-:Y:S05]  /*d620*/  @!P1 BRA `(.L_x_17) ;  /* 0xfffffffc00f09947 */ /* 0x010fea000383ffff */
[----:B------:R-:W-:Y:S05]  /*d630*/  BRA `(.L_x_16) ;  /* 0xffffff3800e47947 */ /* 0x000fea000383ffff */
.L_x_22:
[----:B-1----:R-:W-:-:S04]  /*d640*/  IMAD.U32 R4, RZ, RZ, UR9 ;  /* 0x00000009ff047e24 */ /* 0x002fc8000f8e00ff */
[----:B------:R1:W2:Y:S03]  /*d650*/  SYNCS.PHASECHK.TRANS64.TRYWAIT P1, [R4+URZ], R3 ;  /* 0x00000003040075a7 */ /* 0x0002a6000802017f */
[----:B--2---:R-:W-:Y:S05]  /*d660*/  @!P1 NANOSLEEP.SYNCS 0x989680 ;  /* 0x009896800000995d */ /* 0x004fea0003900000 */
[----:B------:R-:W2:Y:S02]  /*d670*/  @!P1 SYNCS.PHASECHK.TRANS64 P1, [R4+URZ], R3 ;  /* 0x00000003040095a7 */ /* 0x000ea4000802007f */
[----:B--2---:R-:W-:Y:S05]  /*d680*/  @!P1 BRA `(.L_x_22) ;  /* 0xfffffffc00ec9947 */ /* 0x004fea000383ffff */
[----:B------:R-:W-:Y:S05]  /*d690*/  BRA `(.L_x_21) ;  /* 0xffffff5400087947 */ /* 0x000fea000383ffff */
.L_x_259:
[----:B------:R-:W-:Y:S01]  /*d6a0*/  BSSY B1, `(.L_x_277) ;  /* 0x0000006000017945 */ /* 0x000fe20003800000 */
[----:B------:R-:W-:-:S07]  /*d6b0*/  IMAD.MOV.U32 R15, RZ, RZ, -0x1 ;  /* 0xffffffffff0f7424 */ /* 0x000fce00078e00ff */
[----:B------:R-:W-:Y:S05]  /*d6c0*/  WARPSYNC.COLLECTIVE R15, `(.L_x_278) ;  /* 0x000000000f0c7348 */ /* 0x000fea0003c00000 */
[----:B------:R-:W-:Y:S02]  /*d6d0*/  ELECT P6, UR62, PT ;  /* 0x00000000003e782f */ /* 0x000fe400038c0000 */
[----:B------:R-:W-:Y:S01]  /*d6e0*/  MOV R14, UR62 ;  /* 0x0000003e000e7c02 */ /* 0x000fe20008000f00 */
[----:B------:R-:W-:Y:S10]  /*d6f0*/  ENDCOLLECTIVE ;  /* 0x000000000000791b */ /* 0x000ff40003800000 */
.L_x_278:
[----:B------:R-:W-:Y:S05]  /*d700*/  BSYNC B1 ;  /* 0x0000000000017941 */ /* 0x000fea0003800000 */
.L_x_277:
[----:B------:R-:W-:Y:S05]  /*d710*/  BRA `(.L_x_279) ;  /* 0xfffffff0005c7947 */ /* 0x000fea000383ffff */
.L_x_262:
[----:B0-----:R0:W1:Y:S02]  /*d720*/  SYNCS.PHASECHK.TRANS64.TRYWAIT P1, [R12+URZ+0x10], R7 ;  /* 0x000010070c0075a7 */ /* 0x001064000802017f */
[----:B-1----:R-:W-:Y:S05]  /*d730*/  @!P1 NANOSLEEP.SYNCS 0x989680 ;  /* 0x009896800000995d */ /* 0x002fea0003900000 */
[----:B------:R-:W1:Y:S02]  /*d740*/  @!P1 SYNCS.PHASECHK.TRANS64 P1, [R12+URZ+0x10], R7 ;  /* 0x000010070c0095a7 */ /* 0x000e64000802007f */
[----:B-1----:R-:W-:Y:S05]  /*d750*/  @!P1 BRA `(.L_x_262) ;  /* 0xfffffffc00f09947 */ /* 0x002fea000383ffff */
[----:B------:R-:W-:Y:S05]  /*d760*/  BRA `(.L_x_280) ;  /* 0xfffffff000907947 */ /* 0x000fea000383ffff */
.L_x_271:
[----:B------:R-:W-:Y:S01]  /*d770*/  BSSY B0, `(.L_x_281) ;  /* 0x0000006000007945 */ /* 0x000fe20003800000 */
[----:B------:R-:W-:-:S07]  /*d780*/  IMAD.MOV.U32 R15, RZ, RZ, -0x1 ;  /* 0xffffffffff0f7424 */ /* 0x000fce00078e00ff */
[----:B------:R-:W-:Y:S05]  /*d790*/  WARPSYNC.COLLECTIVE R15, `(.L_x_282) ;  /* 0x000000000f0c7348 */ /* 0x000fea0003c00000 */
[----:B------:R-:W-:Y:S02]  /*d7a0*/  ELECT P6, UR62, PT ;  /* 0x00000000003e782f */ /* 0x000fe400038c0000 */
[----:B------:R-:W-:Y:S01]  /*d7b0*/  MOV R14, UR62 ;  /* 0x0000003e000e7c02 */ /* 0x000fe20008000f00 */
[----:B------:R-:W-:Y:S10]  /*d7c0*/  ENDCOLLECTIVE ;  /* 0x000000000000791b */ /* 0x000ff40003800000 */
.L_x_282:
[----:B------:R-:W-:Y:S05]  /*d7d0*/  BSYNC B0 ;  /* 0x0000000000007941 */ /* 0x000fea0003800000 */
.L_x_281:
[----:B------:R-:W-:Y:S05]  /*d7e0*/  BRA `(.L_x_283) ;  /* 0xfffffffc00147947 */ /* 0x000fea000383ffff */
.L_x_275:
[----:B0-----:R0:W1:Y:S02]  /*d7f0*/  SYNCS.PHASECHK.TRANS64.TRYWAIT P0, [R7+URZ], R4 ;  /* 0x00000004070075a7 */ /* 0x001064000800017f */
[----:B-1----:R-:W-:Y:S05]  /*d800*/  @!P0 NANOSLEEP.SYNCS 0x989680 ;  /* 0x009896800000895d */ /* 0x002fea0003900000 */
[----:B------:R-:W1:Y:S02]  /*d810*/  @!P0 SYNCS.PHASECHK.TRANS64 P0, [R7+URZ], R4 ;  /* 0x00000004070085a7 */ /* 0x000e64000800007f */
[----:B-1----:R-:W-:Y:S05]  /*d820*/  @!P0 BRA `(.L_x_275) ;  /* 0xfffffffc00f08947 */ /* 0x002fea000383ffff */
[----:B------:R-:W-:Y:S05]  /*d830*/  BRA `(.L_x_284) ;  /* 0xfffffffc004c7947 */ /* 0x000fea000383ffff */
.L_x_285:
[----:B------:R-:W-:-:S00]  /*d840*/  BRA `(.L_x_285) ;  /* 0xfffffffc00fc7947 */ /* 0x000fc0000383ffff */
[----:B------:R-:W-:-:S00]  /*d850*/  NOP ;  /* 0x0000000000007918 */ /* 0x000fc00000000000 */
        /* <DEDUP_REMOVED lines=10> */
.L_x_286:


//--------------------- .nv.global.init           --------------------------
	.section	.nv.global.init,"aw",@progbits
.nv.global.init:
	.type		$str$22,@object
	.size		$str$22,($str$23 - $str$22)
$str$22:
        /*0000*/ 	.byte	0x6b, 0x5f, 0x74, 0x69, 0x6c, 0x65, 0x5f, 0x63, 0x6f, 0x75, 0x6e, 0x74, 0x20, 0x3e, 0x3d, 0x20
        /*0010*/ 	.byte	0x31, 0x00
	.type		$str$23,@object
	.size		$str$23,(__unnamed_1 - $str$23)
$str$23:
        /*0012*/ 	.byte	0x2f, 0x74, 0x6d, 0x70, 0x2f, 0x63, 0x75, 0x74, 0x6c, 0x61, 0x73, 0x73, 0x5f, 0x73, 0x77, 0x65
        /*0022*/ 	.byte	0x65, 0x70, 0x5f, 0x73, 0x72, 0x63, 0x2f, 0x69, 0x6e, 0x63, 0x6c, 0x75, 0x64, 0x65, 0x2f, 0x63
        /*0032*/ 	.byte	0x75, 0x74, 0x6c, 0x61, 0x73, 0x73, 0x2f, 0x67, 0x65, 0x6d, 0x6d, 0x2f, 0x63, 0x6f, 0x6c, 0x6c
        /*0042*/ 	.byte	0x65, 0x63, 0x74, 0x69, 0x76, 0x65, 0x2f, 0x73, 0x6d, 0x39, 0x30, 0x5f, 0x6d, 0x6d, 0x61, 0x5f
        /*0052*/ 	.byte	0x74, 0x6d, 0x61, 0x5f, 0x67, 0x6d, 0x6d, 0x61, 0x5f, 0x73, 0x73, 0x5f, 0x77, 0x61, 0x72, 0x70
        /*0062*/ 	.byte	0x73, 0x70, 0x65, 0x63, 0x69, 0x61, 0x6c, 0x69, 0x7a, 0x65, 0x64, 0x2e, 0x68, 0x70, 0x70, 0x00
	.type		__unnamed_1,@object
	.size		__unnamed_1,(.L_0 - __unnamed_1)
__unnamed_1:
        /*0072*/ 	.byte	0x76, 0x6f, 0x69, 0x64, 0x20, 0x63, 0x75, 0x74, 0x6c, 0x61, 0x73, 0x73, 0x3a, 0x3a, 0x67, 0x65
        /* <DEDUP_REMOVED lines=179> */
        /*0bb2*/ 	.byte	0x3a, 0x3a, 0x69, 0x64, 0x65, 0x6e, 0x74, 0x69, 0x74, 0x79, 0x5d, 0x00
.L_0:


//--------------------- .nv.shared._ZN7cutlass13device_kernelINS_4gemm6kernel13GemmUniversalIN4cute5tupleIJiiiiEEENS1_10collective13CollectiveMmaINS1_34MainloopSm90TmaGmmaWarpSpecializedILi2ENS5_IJNS4_1CILi1EEESB_SB_EEENS1_35KernelTmaWarpSpecializedCooperativeEEENS5_IJNSA_ILi128EEENSA_ILi224EEESF_EEENS_6half_tENS5_IJlSB_lEEESI_SJ_NS4_8TiledMMAINS4_8MMA_AtomIJNS4_4SM904GMMA25MMA_64x32x16_F32F16F16_SSILNSN_5MajorE0ELSP_0ELNSN_7ScaleInE1ELSQ_1EEEEEENS4_6LayoutINS5_IJNSA_ILi2EEESB_SB_EEENS5_IJSB_NSA_ILi0EEESW_EEEEENS5_IJNS4_10UnderscoreESZ_SZ_EEEEENS4_13SM90_TMA_LOADENS4_14ComposedLayoutINS4_7SwizzleILi3ELi4ELi3EEENS4_18smem_ptr_flag_bitsILi16EEENST_INS5_IJNSA_ILi8EEENSA_ILi64EEEEEENS5_IJS19_SB_EEEEEEEvNS4_8identityES12_S1D_vS1E_EENS_8epilogue10collective6detail29Sm90TmaWarpSpecializedAdapterINS1H_15DefaultEpilogueISI_SJ_SJ_NS1G_6thread17LinearCombinationISI_Li1EffLNS1L_9ScaleType4KindE0ELNS_15FloatRoundStyleE2ESI_EENS1_15EpilogueDefaultEEEEEvvEEEEvNT_6ParamsE --------------------------
	.section	.nv.shared._ZN7cutlass13device_kernelINS_4gemm6kernel13GemmUniversalIN4cute5tupleIJiiiiEEENS1_10collective13CollectiveMmaINS1_34MainloopSm90TmaGmmaWarpSpecializedILi2ENS5_IJNS4_1CILi1EEESB_SB_EEENS1_35KernelTmaWarpSpecializedCooperativeEEENS5_IJNSA_ILi128EEENSA_ILi224EEESF_EEENS_6half_tENS5_IJlSB_lEEESI_SJ_NS4_8TiledMMAINS4_8MMA_AtomIJNS4_4SM904GMMA25MMA_64x32x16_F32F16F16_SSILNSN_5MajorE0ELSP_0ELNSN_7ScaleInE1ELSQ_1EEEEEENS4_6LayoutINS5_IJNSA_ILi2EEESB_SB_EEENS5_IJSB_NSA_ILi0EEESW_EEEEENS5_IJNS4_10UnderscoreESZ_SZ_EEEEENS4_13SM90_TMA_LOADENS4_14ComposedLayoutINS4_7SwizzleILi3ELi4ELi3EEENS4_18smem_ptr_flag_bitsILi16EEENST_INS5_IJNSA_ILi8EEENSA_ILi64EEEEEENS5_IJS19_SB_EEEEEEEvNS4_8identityES12_S1D_vS1E_EENS_8epilogue10collective6detail29Sm90TmaWarpSpecializedAdapterINS1H_15DefaultEpilogueISI_SJ_SJ_NS1G_6thread17LinearCombinationISI_Li1EffLNS1L_9ScaleType4KindE0ELNS_15FloatRoundStyleE2ESI_EENS1_15EpilogueDefaultEEEEEvvEEEEvNT_6ParamsE,"aw",@nobits
	.sectionflags	@""
	.align	16
	.zero		1024


//--------------------- .nv.shared.reserved.0     --------------------------
	.section	.nv.shared.reserved.0,"aw",@nobits
	.weak		__nv_reservedSMEM_offset_0_alias
	.size		__nv_reservedSMEM_offset_0_alias, 0, 0
	.other		__nv_reservedSMEM_offset_0_alias,@"STO_CUDA_RESERVED_SHARED STV_DEFAULT"
__nv_reservedSMEM_offset_0_alias:
	.zero		0


//--------------------- .nv.global                --------------------------
	.section	.nv.global,"aw",@nobits
.nv.global:
	.type		_ZN39_INTERNAL_476f8d64_4_k_cu_3797b17c_91984cute1_E,@object
	.size		_ZN39_INTERNAL_476f8d64_4_k_cu_3797b17c_91984cute1_E,(_ZN39_INTERNAL_476f8d64_4_k_cu_3797b17c_91984cuda3std3__45__cpo6cbeginE - _ZN39_INTERNAL_476f8d64_4_k_cu_3797b17c_91984cute1_E)
_ZN39_INTERNAL_476f8d64_4_k_cu_3797b17c_91984cute1_E:
	.zero		1
	.type		_ZN39_INTERNAL_476f8d64_4_k_cu_3797b17c_91984cuda3std3__45__cpo6cbeginE,@object
	.size		_ZN39_INTERNAL_476f8d64_4_k_cu_3797b17c_91984cuda3std3__45__cpo6cbeginE,(_ZN39_INTERNAL_476f8d64_4_k_cu_3797b17c_91984cuda3std3__48in_placeE - _ZN39_INTERNAL_476f8d64_4_k_cu_3797b17c_91984cuda3std3__45__cpo6cbeginE)
_ZN39_INTERNAL_476f8d64_4_k_cu_3797b17c_91984cuda3std3__45__cpo6cbeginE:
	.zero		1
	.type		_ZN39_INTERNAL_476f8d64_4_k_cu_3797b17c_91984cuda3std3__48in_placeE,@object
	.size		_ZN39_INTERNAL_476f8d64_4_k_cu_3797b17c_91984cuda3std3__48in_placeE,(_ZN39_INTERNAL_476f8d64_4_k_cu_3797b17c_91984cuda3std6ranges3__45__cpo9iter_moveE - _ZN39_INTERNAL_476f8d64_4_k_cu_3797b17c_91984cuda3std3__48in_placeE)
_ZN39_INTERNAL_476f8d64_4_k_cu_3797b17c_91984cuda3std3__48in_placeE:
	.zero		1
	.type		_ZN39_INTERNAL_476f8d64_4_k_cu_3797b17c_91984cuda3std6ranges3__45__cpo9iter_moveE,@object
	.size		_ZN39_INTERNAL_476f8d64_4_k_cu_3797b17c_91984cuda3std6ranges3__45__cpo9iter_moveE,(_ZN39_INTERNAL_476f8d64_4_k_cu_3797b17c_91984cuda3std3__45__cpo5beginE - _ZN39_INTERNAL_476f8d64_4_k_cu_3797b17c_91984cuda3std6ranges3__45__cpo9iter_moveE)
_ZN39_INTERNAL_476f8d64_4_k_cu_3797b17c_91984cuda3std6ranges3__45__cpo9iter_moveE:
	.zero		1
	.type		_ZN39_INTERNAL_476f8d64_4_k_cu_3797b17c_91984cuda3std3__45__cpo5beginE,@object
	.size		_ZN39_INTERNAL_476f8d64_4_k_cu_3797b17c_91984cuda3std3__45__cpo5beginE,(_ZN39_INTERNAL_476f8d64_4_k_cu_3797b17c_91984cuda3std3__441_GLOBAL__N__476f8d64_4_k_cu_3797b17c_91986ignoreE - _ZN39_INTERNAL_476f8d64_4_k_cu_3797b17c_91984cuda3std3__45__cpo5beginE)
_ZN39_INTERNAL_476f8d64_4_k_cu_3797b17c_91984cuda3std3__45__cpo5beginE:
	.zero		1
	.type		_ZN39_INTERNAL_476f8d64_4_k_cu_3797b17c_91984cuda3std3__441_GLOBAL__N__476f8d64_4_k_cu_3797b17c_91986ignoreE,@object
	.size		_ZN39_INTERNAL_476f8d64_4_k_cu_3797b17c_91984cuda3std3__441_GLOBAL__N__476f8d64_4_k_cu_3797b17c_91986ignoreE,(_ZN39_INTERNAL_476f8d64_4_k_cu_3797b17c_91984cute7productE - _ZN39_INTERNAL_476f8d64_4_k_cu_3797b17c_91984cuda3std3__441_GLOBAL__N__476f8d64_4_k_cu_3797b17c_91986ignoreE)
_ZN39_INTERNAL_476f8d64_4_k_cu_3797b17c_91984cuda3std3__441_GLOBAL__N__476f8d64_4_k_cu_3797b17c_91986ignoreE:
	.zero		1
	.type		_ZN39_INTERNAL_476f8d64_4_k_cu_3797b17c_91984cute7productE,@object
	.size		_ZN39_INTERNAL_476f8d64_4_k_cu_3797b17c_91984cute7productE,(_ZN39_INTERNAL_476f8d64_4_k_cu_3797b17c_91984cuda3std3__45__cpo3endE - _ZN39_INTERNAL_476f8d64_4_k_cu_3797b17c_91984cute7productE)
_ZN39_INTERNAL_476f8d64_4_k_cu_3797b17c_91984cute7productE:
	.zero		1
	.type		_ZN39_INTERNAL_476f8d64_4_k_cu_3797b17c_91984cuda3std3__45__cpo3endE,@object
	.size		_ZN39_INTERNAL_476f8d64_4_k_cu_3797b17c_91984cuda3std3__45__cpo3endE,(_ZN39_INTERNAL_476f8d64_4_k_cu_3797b17c_91984cuda3std3__419piecewise_constructE - _ZN39_INTERNAL_476f8d64_4_k_cu_3797b17c_91984cuda3std3__45__cpo3endE)
_ZN39_INTERNAL_476f8d64_4_k_cu_3797b17c_91984cuda3std3__45__cpo3endE:
	.zero		1
	.type		_ZN39_INTERNAL_476f8d64_4_k_cu_3797b17c_91984cuda3std3__419piecewise_constructE,@object
	.size		_ZN39_INTERNAL_476f8d64_4_k_cu_3797b17c_91984cuda3std3__419piecewise_constructE,(_ZN39_INTERNAL_476f8d64_4_k_cu_3797b17c_91984cuda3std3__45__cpo4cendE - _ZN39_INTERNAL_476f8d64_4_k_cu_3797b17c_91984cuda3std3__419piecewise_constructE)
_ZN39_INTERNAL_476f8d64_4_k_cu_3797b17c_91984cuda3std3__419piecewise_constructE:
	.zero		1
	.type		_ZN39_INTERNAL_476f8d64_4_k_cu_3797b17c_91984cuda3std3__45__cpo4cendE,@object
	.size		_ZN39_INTERNAL_476f8d64_4_k_cu_3797b17c_91984cuda3std3__45__cpo4cendE,(_ZN39_INTERNAL_476f8d64_4_k_cu_3797b17c_91984cuda3std6ranges3__45__cpo4swapE - _ZN39_INTERNAL_476f8d64_4_k_cu_3797b17c_91984cuda3std3__45__cpo4cendE)
_ZN39_INTERNAL_476f8d64_4_k_cu_3797b17c_91984cuda3std3__45__cpo4cendE:
	.zero		1
	.type		_ZN39_INTERNAL_476f8d64_4_k_cu_3797b17c_91984cuda3std6ranges3__45__cpo4swapE,@object
	.size		_ZN39_INTERNAL_476f8d64_4_k_cu_3797b17c_91984cuda3std6ranges3__45__cpo4swapE,(.L_8 - _ZN39_INTERNAL_476f8d64_4_k_cu_3797b17c_91984cuda3std6ranges3__45__cpo4swapE)
_ZN39_INTERNAL_476f8d64_4_k_cu_3797b17c_91984cuda3std6ranges3__45__cpo4swapE:
	.zero		1
.L_8:


//--------------------- .nv.constant0._ZN7cutlass13device_kernelINS_4gemm6kernel13GemmUniversalIN4cute5tupleIJiiiiEEENS1_10collective13CollectiveMmaINS1_34MainloopSm90TmaGmmaWarpSpecializedILi2ENS5_IJNS4_1CILi1EEESB_SB_EEENS1_35KernelTmaWarpSpecializedCooperativeEEENS5_IJNSA_ILi128EEENSA_ILi224EEESF_EEENS_6half_tENS5_IJlSB_lEEESI_SJ_NS4_8TiledMMAINS4_8MMA_AtomIJNS4_4SM904GMMA25MMA_64x32x16_F32F16F16_SSILNSN_5MajorE0ELSP_0ELNSN_7ScaleInE1ELSQ_1EEEEEENS4_6LayoutINS5_IJNSA_ILi2EEESB_SB_EEENS5_IJSB_NSA_ILi0EEESW_EEEEENS5_IJNS4_10UnderscoreESZ_SZ_EEEEENS4_13SM90_TMA_LOADENS4_14ComposedLayoutINS4_7SwizzleILi3ELi4ELi3EEENS4_18smem_ptr_flag_bitsILi16EEENST_INS5_IJNSA_ILi8EEENSA_ILi64EEEEEENS5_IJS19_SB_EEEEEEEvNS4_8identityES12_S1D_vS1E_EENS_8epilogue10collective6detail29Sm90TmaWarpSpecializedAdapterINS1H_15DefaultEpilogueISI_SJ_SJ_NS1G_6thread17LinearCombinationISI_Li1EffLNS1L_9ScaleType4KindE0ELNS_15FloatRoundStyleE2ESI_EENS1_15EpilogueDefaultEEEEEvvEEEEvNT_6ParamsE --------------------------
	.section	.nv.constant0._ZN7cutlass13device_kernelINS_4gemm6kernel13GemmUniversalIN4cute5tupleIJiiiiEEENS1_10collective13CollectiveMmaINS1_34MainloopSm90TmaGmmaWarpSpecializedILi2ENS5_IJNS4_1CILi1EEESB_SB_EEENS1_35KernelTmaWarpSpecializedCooperativeEEENS5_IJNSA_ILi128EEENSA_ILi224EEESF_EEENS_6half_tENS5_IJlSB_lEEESI_SJ_NS4_8TiledMMAINS4_8MMA_AtomIJNS4_4SM904GMMA25MMA_64x32x16_F32F16F16_SSILNSN_5MajorE0ELSP_0ELNSN_7ScaleInE1ELSQ_1EEEEEENS4_6LayoutINS5_IJNSA_ILi2EEESB_SB_EEENS5_IJSB_NSA_ILi0EEESW_EEEEENS5_IJNS4_10UnderscoreESZ_SZ_EEEEENS4_13SM90_TMA_LOADENS4_14ComposedLayoutINS4_7SwizzleILi3ELi4ELi3EEENS4_18smem_ptr_flag_bitsILi16EEENST_INS5_IJNSA_ILi8EEENSA_ILi64EEEEEENS5_IJS19_SB_EEEEEEEvNS4_8identityES12_S1D_vS1E_EENS_8epilogue10collective6detail29Sm90TmaWarpSpecializedAdapterINS1H_15DefaultEpilogueISI_SJ_SJ_NS1G_6thread17LinearCombinationISI_Li1EffLNS1L_9ScaleType4KindE0ELNS_15FloatRoundStyleE2ESI_EENS1_15EpilogueDefaultEEEEEvvEEEEvNT_6ParamsE,"a",@progbits
	.sectionflags	@""
	.align	4
.nv.constant0._ZN7cutlass13device_kernelINS_4gemm6kernel13GemmUniversalIN4cute5tupleIJiiiiEEENS1_10collective13CollectiveMmaINS1_34MainloopSm90TmaGmmaWarpSpecializedILi2ENS5_IJNS4_1CILi1EEESB_SB_EEENS1_35KernelTmaWarpSpecializedCooperativeEEENS5_IJNSA_ILi128EEENSA_ILi224EEESF_EEENS_6half_tENS5_IJlSB_lEEESI_SJ_NS4_8TiledMMAINS4_8MMA_AtomIJNS4_4SM904GMMA25MMA_64x32x16_F32F16F16_SSILNSN_5MajorE0ELSP_0ELNSN_7ScaleInE1ELSQ_1EEEEEENS4_6LayoutINS5_IJNSA_ILi2EEESB_SB_EEENS5_IJSB_NSA_ILi0EEESW_EEEEENS5_IJNS4_10UnderscoreESZ_SZ_EEEEENS4_13SM90_TMA_LOADENS4_14ComposedLayoutINS4_7SwizzleILi3ELi4ELi3EEENS4_18smem_ptr_flag_bitsILi16EEENST_INS5_IJNSA_ILi8EEENSA_ILi64EEEEEENS5_IJS19_SB_EEEEEEEvNS4_8identityES12_S1D_vS1E_EENS_8epilogue10collective6detail29Sm90TmaWarpSpecializedAdapterINS1H_15DefaultEpilogueISI_SJ_SJ_NS1G_6thread17LinearCombinationISI_Li1EffLNS1L_9ScaleType4KindE0ELNS_15FloatRoundStyleE2ESI_EENS1_15EpilogueDefaultEEEEEvvEEEEvNT_6ParamsE:
	.zero		1664


//--------------------- SYMBOLS --------------------------

	.type		.nv.reservedSmem.offset0,@object
	.size		.nv.reservedSmem.offset0,0x4
	.type		__assertfail,@function
